	.target	sm_100a

	.elftype	@"ET_EXEC"


//--------------------- .note.nv.tkinfo           --------------------------
	.section	.note.nv.tkinfo,"",@"SHT_NOTE"
	.sectionflags	@"SHF_NOTE_NV_TKINFO"
	.tkinfo
        /*0018*/ 	.word	0x00000002
        /*0030*/ 	.string	""
        /*0030*/ 	.string	"ptxas"
        /*0030*/ 	.string	"Cuda compilation tools, release 13.0, V13.0.88"
        /*0030*/ 	.string	"Build cuda_13.0.r13.0/compiler.36424714_0"
        /*0030*/ 	.string	"-arch sm_100a -m 64 "



//--------------------- .note.nv.cuinfo           --------------------------
	.section	.note.nv.cuinfo,"",@"SHT_NOTE"
	.sectionflags	@"SHF_NOTE_NV_CUINFO"
        /*0018*/ 	.short	0x0002
        /*001a*/ 	.short	0x0064
        /*001c*/ 	.short	0x0082
	.zero		2


//--------------------- .nv.info                  --------------------------
	.section	.nv.info,"",@"SHT_CUDA_INFO"
	.align	4


	//----- nvinfo : EIATTR_REGCOUNT
	.align		4
        /*0000*/ 	.byte	0x04, 0x2f
        /*0002*/ 	.short	(.L_19 - .L_18)
	.align		4
.L_18:
        /*0004*/ 	.word	index@(_ZN7cutlass13device_kernelINS_4gemm6kernel13GemmUniversalIN4cute5tupleIJiiiiEEENS1_10collective13CollectiveMmaINS1_35MainloopSm100TmaUmmaWarpSpecializedILi4ELi2ELi4ENS5_IJNS4_1CILi2EEENSA_ILi4EEENSA_ILi1EEEEEEEENS5_IJNSA_ILi128EEENSA_ILi64EEESG_EEEfNS5_IJlSD_lEEEfSJ_NS4_8TiledMMAINS4_8MMA_AtomIJNS4_23SM100_MMA_TF32_2x1SM_SSINS_10tfloat32_tESN_fLi128ELi64ELNS4_4UMMA5MajorE0ELSP_0ELNSO_7ScaleInE0ELSQ_0EEEEEENS4_6LayoutINS5_IJSD_SD_SD_EEENS5_IJNSA_ILi0EEESV_SV_EEEEENS5_IJNS4_10UnderscoreESY_SY_EEEEENS4_28SM100_TMA_2SM_LOAD_MULTICASTENS4_14ComposedLayoutINS4_7SwizzleILi3ELi4ELi3EEENS4_18smem_ptr_flag_bitsILi32EEENST_INS5_IJNSA_ILi8EEENSA_ILi32EEEEEENS5_IJS18_SD_EEEEEEEvNS4_8identityENS4_18SM100_TMA_2SM_LOADES1C_vS1D_EENS_8epilogue10collective18CollectiveEpilogueINS1G_23Sm100TmaWarpSpecializedILi3ELi2ELi16ELb1ELb0EEEJNS5_IJSH_SH_SG_EEENS5_IJNST_ISH_SD_EENST_INS5_IJNSA_ILi16EEESB_EEENS5_IJSD_S18_EEEEEEEEfSJ_fSJ_NS1G_6fusion15FusionCallbacksIS1K_NS1S_17LinearCombinationIffffLNS_15FloatRoundStyleE2EEES1L_S1R_JEEENS4_5SM1004TMEM4LOAD26SM100_TMEM_LOAD_32dp32b16xENS4_13SM90_TMA_LOADENS12_INS13_ILi2ELi4ELi3EEES16_NST_INS5_IJS17_S1N_EEENS5_IJS1N_SD_EEEEEEENS4_39AutoVectorizingCopyWithAssumedAlignmentILi128EEENS4_14SM90_TMA_STOREES27_S29_S29_EEEvvEEEEvNT_6ParamsE)
        /*0008*/ 	.word	0x00000055


	//----- nvinfo : EIATTR_FRAME_SIZE
	.align		4
.L_19:
        /*000c*/ 	.byte	0x04, 0x11
        /*000e*/ 	.short	(.L_21 - .L_20)
	.align		4
.L_20:
        /*0010*/ 	.word	index@($__internal_2_$__cuda_sm10x_tcgen05_guardrail_trap_unallocated_columns_being_dealloced)
        /*0014*/ 	.word	0x00000000


	//----- nvinfo : EIATTR_FRAME_SIZE
	.align		4
.L_21:
        /*0018*/ 	.byte	0x04, 0x11
        /*001a*/ 	.short	(.L_23 - .L_22)
	.align		4
.L_22:
        /*001c*/ 	.word	index@($__internal_1_$__cuda_sm10x_tcgen05_guardrail_trap_phase_invalid_during_alloc)
        /*0020*/ 	.word	0x00000000


	//----- nvinfo : EIATTR_FRAME_SIZE
	.align		4
.L_23:
        /*0024*/ 	.byte	0x04, 0x11
        /*0026*/ 	.short	(.L_25 - .L_24)
	.align		4
.L_24:
        /*0028*/ 	.word	index@($__internal_0_$__cuda_sm10x_tcgen05_guardrail_trap_col_being_dealloced_not_returned_by_alloc)
        /*002c*/ 	.word	0x00000000


	//----- nvinfo : EIATTR_FRAME_SIZE
	.align		4
.L_25:
        /*0030*/ 	.byte	0x04, 0x11
        /*0032*/ 	.short	(.L_27 - .L_26)
	.align		4
.L_26:
        /*0034*/ 	.word	index@(_ZN7cutlass13device_kernelINS_4gemm6kernel13GemmUniversalIN4cute5tupleIJiiiiEEENS1_10collective13CollectiveMmaINS1_35MainloopSm100TmaUmmaWarpSpecializedILi4ELi2ELi4ENS5_IJNS4_1CILi2EEENSA_ILi4EEENSA_ILi1EEEEEEEENS5_IJNSA_ILi128EEENSA_ILi64EEESG_EEEfNS5_IJlSD_lEEEfSJ_NS4_8TiledMMAINS4_8MMA_AtomIJNS4_23SM100_MMA_TF32_2x1SM_SSINS_10tfloat32_tESN_fLi128ELi64ELNS4_4UMMA5MajorE0ELSP_0ELNSO_7ScaleInE0ELSQ_0EEEEEENS4_6LayoutINS5_IJSD_SD_SD_EEENS5_IJNSA_ILi0EEESV_SV_EEEEENS5_IJNS4_10UnderscoreESY_SY_EEEEENS4_28SM100_TMA_2SM_LOAD_MULTICASTENS4_14ComposedLayoutINS4_7SwizzleILi3ELi4ELi3EEENS4_18smem_ptr_flag_bitsILi32EEENST_INS5_IJNSA_ILi8EEENSA_ILi32EEEEEENS5_IJS18_SD_EEEEEEEvNS4_8identityENS4_18SM100_TMA_2SM_LOADES1C_vS1D_EENS_8epilogue10collective18CollectiveEpilogueINS1G_23Sm100TmaWarpSpecializedILi3ELi2ELi16ELb1ELb0EEEJNS5_IJSH_SH_SG_EEENS5_IJNST_ISH_SD_EENST_INS5_IJNSA_ILi16EEESB_EEENS5_IJSD_S18_EEEEEEEEfSJ_fSJ_NS1G_6fusion15FusionCallbacksIS1K_NS1S_17LinearCombinationIffffLNS_15FloatRoundStyleE2EEES1L_S1R_JEEENS4_5SM1004TMEM4LOAD26SM100_TMEM_LOAD_32dp32b16xENS4_13SM90_TMA_LOADENS12_INS13_ILi2ELi4ELi3EEES16_NST_INS5_IJS17_S1N_EEENS5_IJS1N_SD_EEEEEEENS4_39AutoVectorizingCopyWithAssumedAlignmentILi128EEENS4_14SM90_TMA_STOREES27_S29_S29_EEEvvEEEEvNT_6ParamsE)
        /*0038*/ 	.word	0x00000000


	//----- nvinfo : EIATTR_MIN_STACK_SIZE
	.align		4
.L_27:
        /*003c*/ 	.byte	0x04, 0x12
        /*003e*/ 	.short	(.L_29 - .L_28)
	.align		4
.L_28:
        /*0040*/ 	.word	index@(_ZN7cutlass13device_kernelINS_4gemm6kernel13GemmUniversalIN4cute5tupleIJiiiiEEENS1_10collective13CollectiveMmaINS1_35MainloopSm100TmaUmmaWarpSpecializedILi4ELi2ELi4ENS5_IJNS4_1CILi2EEENSA_ILi4EEENSA_ILi1EEEEEEEENS5_IJNSA_ILi128EEENSA_ILi64EEESG_EEEfNS5_IJlSD_lEEEfSJ_NS4_8TiledMMAINS4_8MMA_AtomIJNS4_23SM100_MMA_TF32_2x1SM_SSINS_10tfloat32_tESN_fLi128ELi64ELNS4_4UMMA5MajorE0ELSP_0ELNSO_7ScaleInE0ELSQ_0EEEEEENS4_6LayoutINS5_IJSD_SD_SD_EEENS5_IJNSA_ILi0EEESV_SV_EEEEENS5_IJNS4_10UnderscoreESY_SY_EEEEENS4_28SM100_TMA_2SM_LOAD_MULTICASTENS4_14ComposedLayoutINS4_7SwizzleILi3ELi4ELi3EEENS4_18smem_ptr_flag_bitsILi32EEENST_INS5_IJNSA_ILi8EEENSA_ILi32EEEEEENS5_IJS18_SD_EEEEEEEvNS4_8identityENS4_18SM100_TMA_2SM_LOADES1C_vS1D_EENS_8epilogue10collective18CollectiveEpilogueINS1G_23Sm100TmaWarpSpecializedILi3ELi2ELi16ELb1ELb0EEEJNS5_IJSH_SH_SG_EEENS5_IJNST_ISH_SD_EENST_INS5_IJNSA_ILi16EEESB_EEENS5_IJSD_S18_EEEEEEEEfSJ_fSJ_NS1G_6fusion15FusionCallbacksIS1K_NS1S_17LinearCombinationIffffLNS_15FloatRoundStyleE2EEES1L_S1R_JEEENS4_5SM1004TMEM4LOAD26SM100_TMEM_LOAD_32dp32b16xENS4_13SM90_TMA_LOADENS12_INS13_ILi2ELi4ELi3EEES16_NST_INS5_IJS17_S1N_EEENS5_IJS1N_SD_EEEEEEENS4_39AutoVectorizingCopyWithAssumedAlignmentILi128EEENS4_14SM90_TMA_STOREES27_S29_S29_EEEvvEEEEvNT_6ParamsE)
        /*0044*/ 	.word	0x00000000
.L_29:


//--------------------- .nv.compat                --------------------------
	.section	.nv.compat,"",@"SHT_CUDA_COMPAT_INFO"
	.align	4
        /*0000*/ 	.byte	0x02, 0x09, 0x01, 0x00, 0x02, 0x02, 0x02, 0x00, 0x02, 0x05, 0x05, 0x00, 0x03, 0x07, 0x01, 0x01
        /*0010*/ 	.byte	0x02, 0x03, 0x01, 0x00, 0x02, 0x06, 0x01, 0x00, 0x04, 0x0b, 0x08, 0x00, 0x09, 0x00, 0x00, 0x00
        /*0020*/ 	.byte	0x00, 0x00, 0x00, 0x00


//--------------------- .nv.info._ZN7cutlass13device_kernelINS_4gemm6kernel13GemmUniversalIN4cute5tupleIJiiiiEEENS1_10collective13CollectiveMmaINS1_35MainloopSm100TmaUmmaWarpSpecializedILi4ELi2ELi4ENS5_IJNS4_1CILi2EEENSA_ILi4EEENSA_ILi1EEEEEEEENS5_IJNSA_ILi128EEENSA_ILi64EEESG_EEEfNS5_IJlSD_lEEEfSJ_NS4_8TiledMMAINS4_8MMA_AtomIJNS4_23SM100_MMA_TF32_2x1SM_SSINS_10tfloat32_tESN_fLi128ELi64ELNS4_4UMMA5MajorE0ELSP_0ELNSO_7ScaleInE0ELSQ_0EEEEEENS4_6LayoutINS5_IJSD_SD_SD_EEENS5_IJNSA_ILi0EEESV_SV_EEEEENS5_IJNS4_10UnderscoreESY_SY_EEEEENS4_28SM100_TMA_2SM_LOAD_MULTICASTENS4_14ComposedLayoutINS4_7SwizzleILi3ELi4ELi3EEENS4_18smem_ptr_flag_bitsILi32EEENST_INS5_IJNSA_ILi8EEENSA_ILi32EEEEEENS5_IJS18_SD_EEEEEEEvNS4_8identityENS4_18SM100_TMA_2SM_LOADES1C_vS1D_EENS_8epilogue10collective18CollectiveEpilogueINS1G_23Sm100TmaWarpSpecializedILi3ELi2ELi16ELb1ELb0EEEJNS5_IJSH_SH_SG_EEENS5_IJNST_ISH_SD_EENST_INS5_IJNSA_ILi16EEESB_EEENS5_IJSD_S18_EEEEEEEEfSJ_fSJ_NS1G_6fusion15FusionCallbacksIS1K_NS1S_17LinearCombinationIffffLNS_15FloatRoundStyleE2EEES1L_S1R_JEEENS4_5SM1004TMEM4LOAD26SM100_TMEM_LOAD_32dp32b16xENS4_13SM90_TMA_LOADENS12_INS13_ILi2ELi4ELi3EEES16_NST_INS5_IJS17_S1N_EEENS5_IJS1N_SD_EEEEEEENS4_39AutoVectorizingCopyWithAssumedAlignmentILi128EEENS4_14SM90_TMA_STOREES27_S29_S29_EEEvvEEEEvNT_6ParamsE --------------------------
	.section	.nv.info._ZN7cutlass13device_kernelINS_4gemm6kernel13GemmUniversalIN4cute5tupleIJiiiiEEENS1_10collective13CollectiveMmaINS1_35MainloopSm100TmaUmmaWarpSpecializedILi4ELi2ELi4ENS5_IJNS4_1CILi2EEENSA_ILi4EEENSA_ILi1EEEEEEEENS5_IJNSA_ILi128EEENSA_ILi64EEESG_EEEfNS5_IJlSD_lEEEfSJ_NS4_8TiledMMAINS4_8MMA_AtomIJNS4_23SM100_MMA_TF32_2x1SM_SSINS_10tfloat32_tESN_fLi128ELi64ELNS4_4UMMA5MajorE0ELSP_0ELNSO_7ScaleInE0ELSQ_0EEEEEENS4_6LayoutINS5_IJSD_SD_SD_EEENS5_IJNSA_ILi0EEESV_SV_EEEEENS5_IJNS4_10UnderscoreESY_SY_EEEEENS4_28SM100_TMA_2SM_LOAD_MULTICASTENS4_14ComposedLayoutINS4_7SwizzleILi3ELi4ELi3EEENS4_18smem_ptr_flag_bitsILi32EEENST_INS5_IJNSA_ILi8EEENSA_ILi32EEEEEENS5_IJS18_SD_EEEEEEEvNS4_8identityENS4_18SM100_TMA_2SM_LOADES1C_vS1D_EENS_8epilogue10collective18CollectiveEpilogueINS1G_23Sm100TmaWarpSpecializedILi3ELi2ELi16ELb1ELb0EEEJNS5_IJSH_SH_SG_EEENS5_IJNST_ISH_SD_EENST_INS5_IJNSA_ILi16EEESB_EEENS5_IJSD_S18_EEEEEEEEfSJ_fSJ_NS1G_6fusion15FusionCallbacksIS1K_NS1S_17LinearCombinationIffffLNS_15FloatRoundStyleE2EEES1L_S1R_JEEENS4_5SM1004TMEM4LOAD26SM100_TMEM_LOAD_32dp32b16xENS4_13SM90_TMA_LOADENS12_INS13_ILi2ELi4ELi3EEES16_NST_INS5_IJS17_S1N_EEENS5_IJS1N_SD_EEEEEEENS4_39AutoVectorizingCopyWithAssumedAlignmentILi128EEENS4_14SM90_TMA_STOREES27_S29_S29_EEEvvEEEEvNT_6ParamsE,"",@"SHT_CUDA_INFO"
	.sectionflags	@""
	.align	4


	//----- nvinfo : EIATTR_CUDA_API_VERSION
	.align		4
        /*0000*/ 	.byte	0x04, 0x37
        /*0002*/ 	.short	(.L_31 - .L_30)
.L_30:
        /*0004*/ 	.word	0x00000082


	//----- nvinfo : EIATTR_KPARAM_INFO
	.align		4
.L_31:
        /*0008*/ 	.byte	0x04, 0x17
        /*000a*/ 	.short	(.L_33 - .L_32)
.L_32:
        /*000c*/ 	.word	0x00000000
        /*0010*/ 	.short	0x0000
        /*0012*/ 	.short	0x0000
        /*0014*/ 	.byte	0x00, 0xf0, 0x01, 0x20


	//----- nvinfo : EIATTR_AT_ENTRY_FRAGMENTS
	.align		4
.L_33:
        /*0018*/ 	.byte	0x04, 0x4f
        /*001a*/ 	.short	(.L_35 - .L_34)


	//   ....[0]....
.L_34:
        /*001c*/ 	.word	0x00000007


	//----- nvinfo : EIATTR_RESERVED_SMEM_USED
	.align		4
.L_35:
        /*0020*/ 	.byte	0x01, 0x41
	.zero		2


	//----- nvinfo : EIATTR_SPARSE_MMA_MASK
	.align		4
        /*0024*/ 	.byte	0x03, 0x50
        /*0026*/ 	.short	0x0000


	//----- nvinfo : EIATTR_TCGEN05_2CTA_USED
	.align		4
        /*0028*/ 	.byte	0x01, 0x52
	.zero		2


	//----- nvinfo : EIATTR_MAXREG_COUNT
	.align		4
        /*002c*/ 	.byte	0x03, 0x1b
        /*002e*/ 	.short	0x00ff


	//----- nvinfo : EIATTR_NUM_BARRIERS
	.align		4
        /*0030*/ 	.byte	0x02, 0x4c
        /*0032*/ 	.byte	0x07
	.zero		1


	//----- nvinfo : EIATTR_EXTERNS
	.align		4
        /*0034*/ 	.byte	0x04, 0x0f
        /*0036*/ 	.short	(.L_37 - .L_36)


	//   ....[0]....
	.align		4
.L_36:
        /*0038*/ 	.word	index@(__assertfail)


	//----- nvinfo : EIATTR_MERCURY_ISA_VERSION
	.align		4
.L_37:
        /*003c*/ 	.byte	0x03, 0x5f
        /*003e*/ 	.short	0x0101


	//----- nvinfo : EIATTR_INT_WARP_WIDE_INSTR_OFFSETS
	.align		4
        /*0040*/ 	.byte	0x04, 0x31
        /*0042*/ 	.short	(.L_39 - .L_38)


	//   ....[0]....
.L_38:
        /*0044*/ 	.word	0x00000d70


	//   ....[1]....
        /*0048*/ 	.word	0x00000e10


	//   ....[2]....
        /*004c*/ 	.word	0x00004e30


	//   ....[3]....
        /*0050*/ 	.word	0x00004e60


	//   ....[4]....
        /*0054*/ 	.word	0x00004e80


	//   ....[5]....
        /*0058*/ 	.word	0x00005a20


	//   ....[6]....
        /*005c*/ 	.word	0x00005ae0


	//   ....[7]....
        /*0060*/ 	.word	0x00005b50


	//   ....[8]....
        /*0064*/ 	.word	0x00005c90


	//   ....[9]....
        /*0068*/ 	.word	0x00005d90


	//   ....[10]....
        /*006c*/ 	.word	0x00005dc0


	//----- nvinfo : EIATTR_COOP_GROUP_MASK_REGIDS
	.align		4
.L_39:
        /*0070*/ 	.byte	0x04, 0x29
        /*0072*/ 	.short	(.L_41 - .L_40)


	//   ....[0]....
.L_40:
        /*0074*/ 	.word	0xffffffff


	//   ....[1]....
        /*0078*/ 	.word	0xffffffff


	//   ....[2]....
        /*007c*/ 	.word	0xffffffff


	//   ....[3]....
        /*0080*/ 	.word	0xffffffff


	//   ....[4]....
        /*0084*/ 	.word	0xffffffff


	//   ....[5]....
        /*0088*/ 	.word	0xffffffff


	//   ....[6]....
        /*008c*/ 	.word	0xffffffff


	//   ....[7]....
        /*0090*/ 	.word	0xffffffff


	//   ....[8]....
        /*0094*/ 	.word	0xffffffff


	//   ....[9]....
        /*0098*/ 	.word	0xffffffff


	//   ....[10]....
        /*009c*/ 	.word	0xffffffff


	//   ....[11]....
        /*00a0*/ 	.word	0xffffffff


	//   ....[12]....
        /*00a4*/ 	.word	0xffffffff


	//   ....[13]....
        /*00a8*/ 	.word	0xffffffff


	//----- nvinfo : EIATTR_COOP_GROUP_INSTR_OFFSETS
	.align		4
.L_41:
        /*00ac*/ 	.byte	0x04, 0x28
        /*00ae*/ 	.short	(.L_43 - .L_42)


	//   ....[0]....
.L_42:
        /*00b0*/ 	.word	0x000000c0


	//   ....[1]....
        /*00b4*/ 	.word	0x00000530


	//   ....[2]....
        /*00b8*/ 	.word	0x00000700


	//   ....[3]....
        /*00bc*/ 	.word	0x00000870


	//   ....[4]....
        /*00c0*/ 	.word	0x00000960


	//   ....[5]....
        /*00c4*/ 	.word	0x00000ac0


	//   ....[6]....
        /*00c8*/ 	.word	0x00000c50


	//   ....[7]....
        /*00cc*/ 	.word	0x00000e90


	//   ....[8]....
        /*00d0*/ 	.word	0x00002770


	//   ....[9]....
        /*00d4*/ 	.word	0x00003640


	//   ....[10]....
        /*00d8*/ 	.word	0x00003b50


	//   ....[11]....
        /*00dc*/ 	.word	0x00003e00


	//   ....[12]....
        /*00e0*/ 	.word	0x00004d20


	//   ....[13]....
        /*00e4*/ 	.word	0x00004f40


	//----- nvinfo : EIATTR_VRC_CTA_INIT_COUNT
	.align		4
.L_43:
        /*00e8*/ 	.byte	0x02, 0x4a
        /*00ea*/ 	.byte	0x80
	.zero		1


	//----- nvinfo : EIATTR_SYSCALL_OFFSETS
	.align		4
        /*00ec*/ 	.byte	0x04, 0x46
        /*00ee*/ 	.short	(.L_45 - .L_44)


	//   ....[0]....
.L_44:
        /*00f0*/ 	.word	0x00006ae0


	//   ....[1]....
        /*00f4*/ 	.word	0x00006bd0


	//   ....[2]....
        /*00f8*/ 	.word	0x00007400


	//   ....[3]....
        /*00fc*/ 	.word	0x00007c20


	//----- nvinfo : EIATTR_MBARRIER_INSTR_OFFSETS
	.align		4
.L_45:
        /*0100*/ 	.byte	0x04, 0x39
        /*0102*/ 	.short	(.L_47 - .L_46)


	//   ....[0]....
.L_46:
        /*0104*/ 	.word	0x00000670
        /*0108*/ 	.word	0x000000ff
        /*010c*/ 	.word	0x00000000
        /*0110*/ 	.short	0x0100
        /*0112*/ 	.byte	0x04
	.zero		1


	//   ....[1]....
        /*0114*/ 	.word	0x00000680
        /*0118*/ 	.word	0x000000ff
        /*011c*/ 	.word	0x00000020
        /*0120*/ 	.short	0x0100
        /*0122*/ 	.byte	0x04
	.zero		1


	//   ....[2]....
        /*0124*/ 	.word	0x00000690
        /*0128*/ 	.word	0x000000ff
        /*012c*/ 	.word	0x00000008
        /*0130*/ 	.short	0x0100
        /*0132*/ 	.byte	0x04
	.zero		1


	//   ....[3]....
        /*0134*/ 	.word	0x000006a0
        /*0138*/ 	.word	0x000000ff
        /*013c*/ 	.word	0x00000028
        /*0140*/ 	.short	0x0100
        /*0142*/ 	.byte	0x04
	.zero		1


	//   ....[4]....
        /*0144*/ 	.word	0x000006b0
        /*0148*/ 	.word	0x000000ff
        /*014c*/ 	.word	0x00000010
        /*0150*/ 	.short	0x0100
        /*0152*/ 	.byte	0x04
	.zero		1


	//   ....[5]....
        /*0154*/ 	.word	0x000006c0
        /*0158*/ 	.word	0x000000ff
        /*015c*/ 	.word	0x00000030
        /*0160*/ 	.short	0x0100
        /*0162*/ 	.byte	0x04
	.zero		1


	//   ....[6]....
        /*0164*/ 	.word	0x000006d0
        /*0168*/ 	.word	0x000000ff
        /*016c*/ 	.word	0x00000018
        /*0170*/ 	.short	0x0100
        /*0172*/ 	.byte	0x04
	.zero		1


	//   ....[7]....
        /*0174*/ 	.word	0x000006e0
        /*0178*/ 	.word	0x000000ff
        /*017c*/ 	.word	0x00000038
        /*0180*/ 	.short	0x0100
        /*0182*/ 	.byte	0x04
	.zero		1


	//   ....[8]....
        /*0184*/ 	.word	0x00000800
        /*0188*/ 	.word	0x000000ff
        /*018c*/ 	.word	0x00000040
        /*0190*/ 	.short	0x0100
        /*0192*/ 	.byte	0x04
	.zero		1


	//   ....[9]....
        /*0194*/ 	.word	0x00000810
        /*0198*/ 	.word	0x000000ff
        /*019c*/ 	.word	0x00000058
        /*01a0*/ 	.short	0x0100
        /*01a2*/ 	.byte	0x04
	.zero		1


	//   ....[10]....
        /*01a4*/ 	.word	0x00000820
        /*01a8*/ 	.word	0x000000ff
        /*01ac*/ 	.word	0x00000048
        /*01b0*/ 	.short	0x0100
        /*01b2*/ 	.byte	0x04
	.zero		1


	//   ....[11]....
        /*01b4*/ 	.word	0x00000830
        /*01b8*/ 	.word	0x000000ff
        /*01bc*/ 	.word	0x00000060
        /*01c0*/ 	.short	0x0100
        /*01c2*/ 	.byte	0x04
	.zero		1


	//   ....[12]....
        /*01c4*/ 	.word	0x00000840
        /*01c8*/ 	.word	0x000000ff
        /*01cc*/ 	.word	0x00000050
        /*01d0*/ 	.short	0x0100
        /*01d2*/ 	.byte	0x04
	.zero		1


	//   ....[13]....
        /*01d4*/ 	.word	0x00000850
        /*01d8*/ 	.word	0x000000ff
        /*01dc*/ 	.word	0x00000068
        /*01e0*/ 	.short	0x0100
        /*01e2*/ 	.byte	0x04
	.zero		1


	//   ....[14]....
        /*01e4*/ 	.word	0x00000930
        /*01e8*/ 	.word	0x000000ff
        /*01ec*/ 	.word	0x00000070
        /*01f0*/ 	.short	0x0100
        /*01f2*/ 	.byte	0x06
	.zero		1


	//   ....[15]....
        /*01f4*/ 	.word	0x00000940
        /*01f8*/ 	.word	0x000000ff
        /*01fc*/ 	.word	0x00000078
        /*0200*/ 	.short	0x0100
        /*0202*/ 	.byte	0x06
	.zero		1


	//   ....[16]....
        /*0204*/ 	.word	0x00000a70
        /*0208*/ 	.word	0x000000ff
        /*020c*/ 	.word	0x00000080
        /*0210*/ 	.short	0x0100
        /*0212*/ 	.byte	0x06
	.zero		1


	//   ....[17]....
        /*0214*/ 	.word	0x00000a80
        /*0218*/ 	.word	0x000000ff
        /*021c*/ 	.word	0x00000090
        /*0220*/ 	.short	0x0100
        /*0222*/ 	.byte	0x06
	.zero		1


	//   ....[18]....
        /*0224*/ 	.word	0x00000a90
        /*0228*/ 	.word	0x000000ff
        /*022c*/ 	.word	0x00000088
        /*0230*/ 	.short	0x0100
        /*0232*/ 	.byte	0x06
	.zero		1


	//   ....[19]....
        /*0234*/ 	.word	0x00000aa0
        /*0238*/ 	.word	0x000000ff
        /*023c*/ 	.word	0x00000098
        /*0240*/ 	.short	0x0100
        /*0242*/ 	.byte	0x06
	.zero		1


	//   ....[20]....
        /*0244*/ 	.word	0x00000bc0
        /*0248*/ 	.word	0x000000ff
        /*024c*/ 	.word	0x000000a0
        /*0250*/ 	.short	0x0100
        /*0252*/ 	.byte	0x04
	.zero		1


	//   ....[21]....
        /*0254*/ 	.word	0x00000bd0
        /*0258*/ 	.word	0x000000ff
        /*025c*/ 	.word	0x000000c0
        /*0260*/ 	.short	0x0100
        /*0262*/ 	.byte	0x04
	.zero		1


	//   ....[22]....
        /*0264*/ 	.word	0x00000be0
        /*0268*/ 	.word	0x000000ff
        /*026c*/ 	.word	0x000000a8
        /*0270*/ 	.short	0x0100
        /*0272*/ 	.byte	0x04
	.zero		1


	//   ....[23]....
        /*0274*/ 	.word	0x00000bf0
        /*0278*/ 	.word	0x000000ff
        /*027c*/ 	.word	0x000000c8
        /*0280*/ 	.short	0x0100
        /*0282*/ 	.byte	0x04
	.zero		1


	//   ....[24]....
        /*0284*/ 	.word	0x00000c00
        /*0288*/ 	.word	0x000000ff
        /*028c*/ 	.word	0x000000b0
        /*0290*/ 	.short	0x0100
        /*0292*/ 	.byte	0x04
	.zero		1


	//   ....[25]....
        /*0294*/ 	.word	0x00000c10
        /*0298*/ 	.word	0x000000ff
        /*029c*/ 	.word	0x000000d0
        /*02a0*/ 	.short	0x0100
        /*02a2*/ 	.byte	0x04
	.zero		1


	//   ....[26]....
        /*02a4*/ 	.word	0x00000c20
        /*02a8*/ 	.word	0x000000ff
        /*02ac*/ 	.word	0x000000b8
        /*02b0*/ 	.short	0x0100
        /*02b2*/ 	.byte	0x04
	.zero		1


	//   ....[27]....
        /*02b4*/ 	.word	0x00000c30
        /*02b8*/ 	.word	0x000000ff
        /*02bc*/ 	.word	0x000000d8
        /*02c0*/ 	.short	0x0100
        /*02c2*/ 	.byte	0x04
	.zero		1


	//   ....[28]....
        /*02c4*/ 	.word	0x00000d20
        /*02c8*/ 	.word	0x000000ff
        /*02cc*/ 	.word	0x000000e0
        /*02d0*/ 	.short	0x0100
        /*02d2*/ 	.byte	0x04
	.zero		1


	//   ....[29]....
        /*02d4*/ 	.word	0x00000d30
        /*02d8*/ 	.word	0x000000ff
        /*02dc*/ 	.word	0x000000f0
        /*02e0*/ 	.short	0x0100
        /*02e2*/ 	.byte	0x04
	.zero		1


	//   ....[30]....
        /*02e4*/ 	.word	0x00000d40
        /*02e8*/ 	.word	0x000000ff
        /*02ec*/ 	.word	0x000000e8
        /*02f0*/ 	.short	0x0100
        /*02f2*/ 	.byte	0x04
	.zero		1


	//   ....[31]....
        /*02f4*/ 	.word	0x00000d50
        /*02f8*/ 	.word	0x000000ff
        /*02fc*/ 	.word	0x000000f8
        /*0300*/ 	.short	0x0100
        /*0302*/ 	.byte	0x04
	.zero		1


	//   ....[32]....
        /*0304*/ 	.word	0x00000e50
        /*0308*/ 	.word	0x000000ff
        /*030c*/ 	.word	0x00000100
        /*0310*/ 	.short	0x0100
        /*0312*/ 	.byte	0x06
	.zero		1


	//   ....[33]....
        /*0314*/ 	.word	0x00001ad0
        /*0318*/ 	.word	0x00000000
        /*031c*/ 	.word	0x000000f0
        /*0320*/ 	.short	0x010a
        /*0322*/ 	.byte	0xff
	.zero		1


	//   ....[34]....
        /*0324*/ 	.word	0x00001b00
        /*0328*/ 	.word	0x00000000
        /*032c*/ 	.word	0x000000e0
        /*0330*/ 	.short	0x0101
        /*0332*/ 	.byte	0xff
	.zero		1


	//   ....[35]....
        /*0334*/ 	.word	0x00001bc0
        /*0338*/ 	.word	0x000000ff
        /*033c*/ 	.word	0x00000020
        /*0340*/ 	.short	0x010a
        /*0342*/ 	.byte	0x04
	.zero		1


	//   ....[36]....
        /*0344*/ 	.word	0x00001c90
        /*0348*/ 	.word	0x000000ff
        /*034c*/ 	.word	0x00000020
        /*0350*/ 	.short	0x010a
        /*0352*/ 	.byte	0x07
	.zero		1


	//   ....[37]....
        /*0354*/ 	.word	0x00001df0
        /*0358*/ 	.word	0x000000ff
        /*035c*/ 	.word	0x00000020
        /*0360*/ 	.short	0x010a
        /*0362*/ 	.byte	0x04
	.zero		1


	//   ....[38]....
        /*0364*/ 	.word	0x000021c0
        /*0368*/ 	.word	0x000000ff
        /*036c*/ 	.word	0x00000078
        /*0370*/ 	.short	0x0101
        /*0372*/ 	.byte	0x16
	.zero		1


	//   ....[39]....
        /*0374*/ 	.word	0x000021e0
        /*0378*/ 	.word	0x000000ff
        /*037c*/ 	.word	0x00000020
        /*0380*/ 	.short	0x010a
        /*0382*/ 	.byte	0x04
	.zero		1


	//   ....[40]....
        /*0384*/ 	.word	0x00002260
        /*0388*/ 	.word	0x000000ff
        /*038c*/ 	.word	0x00000020
        /*0390*/ 	.short	0x010a
        /*0392*/ 	.byte	0x07
	.zero		1


	//   ....[41]....
        /*0394*/ 	.word	0x000023a0
        /*0398*/ 	.word	0x000000ff
        /*039c*/ 	.word	0x00000020
        /*03a0*/ 	.short	0x010a
        /*03a2*/ 	.byte	0x04
	.zero		1


	//   ....[42]....
        /*03a4*/ 	.word	0x000027a0
        /*03a8*/ 	.word	0x00000003
        /*03ac*/ 	.word	0x00000080
        /*03b0*/ 	.short	0x010a
        /*03b2*/ 	.byte	0xff
	.zero		1


	//   ....[43]....
        /*03b4*/ 	.word	0x000028f0
        /*03b8*/ 	.word	0x00000000
        /*03bc*/ 	.word	0x00000000
        /*03c0*/ 	.short	0x0101
        /*03c2*/ 	.byte	0xff
	.zero		1


	//   ....[44]....
        /*03c4*/ 	.word	0x00002eb0
        /*03c8*/ 	.word	0x000000ff
        /*03cc*/ 	.word	0x00000000
        /*03d0*/ 	.short	0x010a
        /*03d2*/ 	.byte	0x04
	.zero		1


	//   ....[45]....
        /*03d4*/ 	.word	0x00002f40
        /*03d8*/ 	.word	0x000000ff
        /*03dc*/ 	.word	0x00000000
        /*03e0*/ 	.short	0x010a
        /*03e2*/ 	.byte	0x05
	.zero		1


	//   ....[46]....
        /*03e4*/ 	.word	0x00002fd0
        /*03e8*/ 	.word	0x000000ff
        /*03ec*/ 	.word	0x00000000
        /*03f0*/ 	.short	0x010a
        /*03f2*/ 	.byte	0x05
	.zero		1


	//   ....[47]....
        /*03f4*/ 	.word	0x00003070
        /*03f8*/ 	.word	0x00000000
        /*03fc*/ 	.word	0x00000000
        /*0400*/ 	.short	0x010a
        /*0402*/ 	.byte	0xff
	.zero		1


	//   ....[48]....
        /*0404*/ 	.word	0x000031a0
        /*0408*/ 	.word	0x00000000
        /*040c*/ 	.word	0x000000e0
        /*0410*/ 	.short	0x010a
        /*0412*/ 	.byte	0xff
	.zero		1


	//   ....[49]....
        /*0414*/ 	.word	0x00003210
        /*0418*/ 	.word	0x00000000
        /*041c*/ 	.word	0x00000000
        /*0420*/ 	.short	0x0101
        /*0422*/ 	.byte	0xff
	.zero		1


	//   ....[50]....
        /*0424*/ 	.word	0x00003230
        /*0428*/ 	.word	0x000000ff
        /*042c*/ 	.word	0x00000090
        /*0430*/ 	.short	0x010a
        /*0432*/ 	.byte	0x04
	.zero		1


	//   ....[51]....
        /*0434*/ 	.word	0x00003350
        /*0438*/ 	.word	0x00000000
        /*043c*/ 	.word	0x00000080
        /*0440*/ 	.short	0x010a
        /*0442*/ 	.byte	0xff
	.zero		1


	//   ....[52]....
        /*0444*/ 	.word	0x00003450
        /*0448*/ 	.word	0x00000000
        /*044c*/ 	.word	0x00000000
        /*0450*/ 	.short	0x0101
        /*0452*/ 	.byte	0xff
	.zero		1


	//   ....[53]....
        /*0454*/ 	.word	0x000034e0
        /*0458*/ 	.word	0x000000ff
        /*045c*/ 	.word	0x00000090
        /*0460*/ 	.short	0x0106
        /*0462*/ 	.byte	0x04
	.zero		1


	//   ....[54]....
        /*0464*/ 	.word	0x00003500
        /*0468*/ 	.word	0x000000ff
        /*046c*/ 	.word	0x00000090
        /*0470*/ 	.short	0x010a
        /*0472*/ 	.byte	0x04
	.zero		1


	//   ....[55]....
        /*0474*/ 	.word	0x00003590
        /*0478*/ 	.word	0x000000ff
        /*047c*/ 	.word	0x00000090
        /*0480*/ 	.short	0x0106
        /*0482*/ 	.byte	0x07
	.zero		1


	//   ....[56]....
        /*0484*/ 	.word	0x000035d0
        /*0488*/ 	.word	0x00000000
        /*048c*/ 	.word	0x00000090
        /*0490*/ 	.short	0x010a
        /*0492*/ 	.byte	0xff
	.zero		1


	//   ....[57]....
        /*0494*/ 	.word	0x00003830
        /*0498*/ 	.word	0x000000ff
        /*049c*/ 	.word	0x00000008
        /*04a0*/ 	.short	0x010a
        /*04a2*/ 	.byte	0x05
	.zero		1


	//   ....[58]....
        /*04a4*/ 	.word	0x00003850
        /*04a8*/ 	.word	0x000000ff
        /*04ac*/ 	.word	0x00000008
        /*04b0*/ 	.short	0x010a
        /*04b2*/ 	.byte	0x05
	.zero		1


	//   ....[59]....
        /*04b4*/ 	.word	0x000039f0
        /*04b8*/ 	.word	0x000000ff
        /*04bc*/ 	.word	0x00000008
        /*04c0*/ 	.short	0x010a
        /*04c2*/ 	.byte	0x05
	.zero		1


	//   ....[60]....
        /*04c4*/ 	.word	0x00003a10
        /*04c8*/ 	.word	0x000000ff
        /*04cc*/ 	.word	0x00000008
        /*04d0*/ 	.short	0x010a
        /*04d2*/ 	.byte	0x05
	.zero		1


	//   ....[61]....
        /*04d4*/ 	.word	0x00003ae0
        /*04d8*/ 	.word	0x000000ff
        /*04dc*/ 	.word	0x00000000
        /*04e0*/ 	.short	0x0101
        /*04e2*/ 	.byte	0x04
	.zero		1


	//   ....[62]....
        /*04e4*/ 	.word	0x00003ea0
        /*04e8*/ 	.word	0x00000003
        /*04ec*/ 	.word	0x00000080
        /*04f0*/ 	.short	0x010a
        /*04f2*/ 	.byte	0xff
	.zero		1


	//   ....[63]....
        /*04f4*/ 	.word	0x00003f60
        /*04f8*/ 	.word	0x00000003
        /*04fc*/ 	.word	0x00000000
        /*0500*/ 	.short	0x0101
        /*0502*/ 	.byte	0xff
	.zero		1


	//   ....[64]....
        /*0504*/ 	.word	0x00004050
        /*0508*/ 	.word	0x000000ff
        /*050c*/ 	.word	0x00000000
        /*0510*/ 	.short	0x010a
        /*0512*/ 	.byte	0x04
	.zero		1


	//   ....[65]....
        /*0514*/ 	.word	0x00004060
        /*0518*/ 	.word	0x000000ff
        /*051c*/ 	.word	0x000000c0
        /*0520*/ 	.short	0x010a
        /*0522*/ 	.byte	0x07
	.zero		1


	//   ....[66]....
        /*0524*/ 	.word	0x00004120
        /*0528*/ 	.word	0x000000ff
        /*052c*/ 	.word	0x00000000
        /*0530*/ 	.short	0x010a
        /*0532*/ 	.byte	0x05
	.zero		1


	//   ....[67]....
        /*0534*/ 	.word	0x00004270
        /*0538*/ 	.word	0x000000ff
        /*053c*/ 	.word	0x00000000
        /*0540*/ 	.short	0x010a
        /*0542*/ 	.byte	0x07
	.zero		1


	//   ....[68]....
        /*0544*/ 	.word	0x000049e0
        /*0548*/ 	.word	0x000000ff
        /*054c*/ 	.word	0x00000000
        /*0550*/ 	.short	0x010a
        /*0552*/ 	.byte	0x04
	.zero		1


	//   ....[69]....
        /*0554*/ 	.word	0x00004a80
        /*0558*/ 	.word	0x000000ff
        /*055c*/ 	.word	0x00000000
        /*0560*/ 	.short	0x010a
        /*0562*/ 	.byte	0x05
	.zero		1


	//   ....[70]....
        /*0564*/ 	.word	0x00004b10
        /*0568*/ 	.word	0x000000ff
        /*056c*/ 	.word	0x00000000
        /*0570*/ 	.short	0x010a
        /*0572*/ 	.byte	0x05
	.zero		1


	//   ....[71]....
        /*0574*/ 	.word	0x00004bb0
        /*0578*/ 	.word	0x00000002
        /*057c*/ 	.word	0x00000000
        /*0580*/ 	.short	0x010a
        /*0582*/ 	.byte	0xff
	.zero		1


	//   ....[72]....
        /*0584*/ 	.word	0x00004bf0
        /*0588*/ 	.word	0x00000002
        /*058c*/ 	.word	0x00000000
        /*0590*/ 	.short	0x010a
        /*0592*/ 	.byte	0xff
	.zero		1


	//   ....[73]....
        /*0594*/ 	.word	0x00004c70
        /*0598*/ 	.word	0x000000ff
        /*059c*/ 	.word	0x00000000
        /*05a0*/ 	.short	0x0101
        /*05a2*/ 	.byte	0x04
	.zero		1


	//   ....[74]....
        /*05a4*/ 	.word	0x00004cb0
        /*05a8*/ 	.word	0x000000ff
        /*05ac*/ 	.word	0x00000100
        /*05b0*/ 	.short	0x010a
        /*05b2*/ 	.byte	0x3e
	.zero		1


	//   ....[75]....
        /*05b4*/ 	.word	0x00004d10
        /*05b8*/ 	.word	0x000000ff
        /*05bc*/ 	.word	0x00000000
        /*05c0*/ 	.short	0x0101
        /*05c2*/ 	.byte	0x04
	.zero		1


	//   ....[76]....
        /*05c4*/ 	.word	0x00005180
        /*05c8*/ 	.word	0x0000000c
        /*05cc*/ 	.word	0x00000080
        /*05d0*/ 	.short	0x010a
        /*05d2*/ 	.byte	0xff
	.zero		1


	//   ....[77]....
        /*05d4*/ 	.word	0x000052f0
        /*05d8*/ 	.word	0x00000000
        /*05dc*/ 	.word	0x00000000
        /*05e0*/ 	.short	0x0101
        /*05e2*/ 	.byte	0xff
	.zero		1


	//   ....[78]....
        /*05e4*/ 	.word	0x00005770
        /*05e8*/ 	.word	0x000000ff
        /*05ec*/ 	.word	0x00000078
        /*05f0*/ 	.short	0x010a
        /*05f2*/ 	.byte	0x1d
	.zero		1


	//   ....[79]....
        /*05f4*/ 	.word	0x00005930
        /*05f8*/ 	.word	0x000000ff
        /*05fc*/ 	.word	0x00000058
        /*0600*/ 	.short	0x010a
        /*0602*/ 	.byte	0x04
	.zero		1


	//   ....[80]....
        /*0604*/ 	.word	0x00005b70
        /*0608*/ 	.word	0x000000ff
        /*060c*/ 	.word	0x00000040
        /*0610*/ 	.short	0x010b
        /*0612*/ 	.byte	0x04
	.zero		1


	//   ....[81]....
        /*0614*/ 	.word	0x00005b80
        /*0618*/ 	.word	0x000000ff
        /*061c*/ 	.word	0x00000000
        /*0620*/ 	.short	0x0101
        /*0622*/ 	.byte	0x10
	.zero		1


	//   ....[82]....
        /*0624*/ 	.word	0x00005b90
        /*0628*/ 	.word	0x000000ff
        /*062c*/ 	.word	0x00000058
        /*0630*/ 	.short	0x010a
        /*0632*/ 	.byte	0x05
	.zero		1


	//   ....[83]....
        /*0634*/ 	.word	0x00005de0
        /*0638*/ 	.word	0x000000ff
        /*063c*/ 	.word	0x00000040
        /*0640*/ 	.short	0x010b
        /*0642*/ 	.byte	0x05
	.zero		1


	//   ....[84]....
        /*0644*/ 	.word	0x00005df0
        /*0648*/ 	.word	0x000000ff
        /*064c*/ 	.word	0x00000000
        /*0650*/ 	.short	0x0101
        /*0652*/ 	.byte	0x04
	.zero		1


	//   ....[85]....
        /*0654*/ 	.word	0x00005eb0
        /*0658*/ 	.word	0x000000ff
        /*065c*/ 	.word	0x00000000
        /*0660*/ 	.short	0x010a
        /*0662*/ 	.byte	0x04
	.zero		1


	//   ....[86]....
        /*0664*/ 	.word	0x00005f40
        /*0668*/ 	.word	0x000000ff
        /*066c*/ 	.word	0x00000000
        /*0670*/ 	.short	0x010a
        /*0672*/ 	.byte	0x05
	.zero		1


	//   ....[87]....
        /*0674*/ 	.word	0x00005fe0
        /*0678*/ 	.word	0x00000000
        /*067c*/ 	.word	0x00000000
        /*0680*/ 	.short	0x010a
        /*0682*/ 	.byte	0xff
	.zero		1


	//   ....[88]....
        /*0684*/ 	.word	0x00006370
        /*0688*/ 	.word	0x00000003
        /*068c*/ 	.word	0x00000080
        /*0690*/ 	.short	0x010a
        /*0692*/ 	.byte	0xff
	.zero		1


	//   ....[89]....
        /*0694*/ 	.word	0x000064f0
        /*0698*/ 	.word	0x00000000
        /*069c*/ 	.word	0x00000000
        /*06a0*/ 	.short	0x0101
        /*06a2*/ 	.byte	0xff
	.zero		1


	//   ....[90]....
        /*06a4*/ 	.word	0x00007060
        /*06a8*/ 	.word	0x00000000
        /*06ac*/ 	.word	0x00000040
        /*06b0*/ 	.short	0x010a
        /*06b2*/ 	.byte	0xff
	.zero		1


	//   ....[91]....
        /*06b4*/ 	.word	0x000070c0
        /*06b8*/ 	.word	0x00000047
        /*06bc*/ 	.word	0x000000a0
        /*06c0*/ 	.short	0x010a
        /*06c2*/ 	.byte	0xff
	.zero		1


	//   ....[92]....
        /*06c4*/ 	.word	0x000071b0
        /*06c8*/ 	.word	0x00000000
        /*06cc*/ 	.word	0x00000040
        /*06d0*/ 	.short	0x010a
        /*06d2*/ 	.byte	0xff
	.zero		1


	//   ....[93]....
        /*06d4*/ 	.word	0x000072e0
        /*06d8*/ 	.word	0x00000047
        /*06dc*/ 	.word	0x000000a0
        /*06e0*/ 	.short	0x010a
        /*06e2*/ 	.byte	0xff
	.zero		1


	//   ....[94]....
        /*06e4*/ 	.word	0x00007960
        /*06e8*/ 	.word	0x00000000
        /*06ec*/ 	.word	0x00000000
        /*06f0*/ 	.short	0x0101
        /*06f2*/ 	.byte	0xff
	.zero		1


	//   ....[95]....
        /*06f4*/ 	.word	0x00007970
        /*06f8*/ 	.word	0x00000002
        /*06fc*/ 	.word	0x00000040
        /*0700*/ 	.short	0x010a
        /*0702*/ 	.byte	0xff
	.zero		1


	//   ....[96]....
        /*0704*/ 	.word	0x00007a40
        /*0708*/ 	.word	0x00000002
        /*070c*/ 	.word	0x00000040
        /*0710*/ 	.short	0x010a
        /*0712*/ 	.byte	0xff
	.zero		1


	//   ....[97]....
        /*0714*/ 	.word	0x00007cf0
        /*0718*/ 	.word	0x00000047
        /*071c*/ 	.word	0x00000000
        /*0720*/ 	.short	0x0101
        /*0722*/ 	.byte	0xff
	.zero		1


	//   ....[98]....
        /*0724*/ 	.word	0x00008240
        /*0728*/ 	.word	0x00000000
        /*072c*/ 	.word	0x00000000
        /*0730*/ 	.short	0x0101
        /*0732*/ 	.byte	0xff
	.zero		1


	//   ....[99]....
        /*0734*/ 	.word	0x00008500
        /*0738*/ 	.word	0x000000ff
        /*073c*/ 	.word	0x00000000
        /*0740*/ 	.short	0x0101
        /*0742*/ 	.byte	0x06
	.zero		1


	//   ....[100]....
        /*0744*/ 	.word	0x00008520
        /*0748*/ 	.word	0x00000000
        /*074c*/ 	.word	0x000000f0
        /*0750*/ 	.short	0x010a
        /*0752*/ 	.byte	0xff
	.zero		1


	//   ....[101]....
        /*0754*/ 	.word	0x00008580
        /*0758*/ 	.word	0x00000000
        /*075c*/ 	.word	0x00000020
        /*0760*/ 	.short	0x010a
        /*0762*/ 	.byte	0xff
	.zero		1


	//   ....[102]....
        /*0764*/ 	.word	0x000085e0
        /*0768*/ 	.word	0x00000000
        /*076c*/ 	.word	0x00000020
        /*0770*/ 	.short	0x010a
        /*0772*/ 	.byte	0xff
	.zero		1


	//   ....[103]....
        /*0774*/ 	.word	0x00008630
        /*0778*/ 	.word	0x00000003
        /*077c*/ 	.word	0x00000080
        /*0780*/ 	.short	0x010a
        /*0782*/ 	.byte	0xff
	.zero		1


	//   ....[104]....
        /*0784*/ 	.word	0x00008690
        /*0788*/ 	.word	0x00000000
        /*078c*/ 	.word	0x00000000
        /*0790*/ 	.short	0x010a
        /*0792*/ 	.byte	0xff
	.zero		1


	//   ....[105]....
        /*0794*/ 	.word	0x000086f0
        /*0798*/ 	.word	0x00000000
        /*079c*/ 	.word	0x00000000
        /*07a0*/ 	.short	0x010a
        /*07a2*/ 	.byte	0xff
	.zero		1


	//   ....[106]....
        /*07a4*/ 	.word	0x00008750
        /*07a8*/ 	.word	0x00000000
        /*07ac*/ 	.word	0x00000000
        /*07b0*/ 	.short	0x010a
        /*07b2*/ 	.byte	0xff
	.zero		1


	//   ....[107]....
        /*07b4*/ 	.word	0x000087a0
        /*07b8*/ 	.word	0x00000000
        /*07bc*/ 	.word	0x000000e0
        /*07c0*/ 	.short	0x010a
        /*07c2*/ 	.byte	0xff
	.zero		1


	//   ....[108]....
        /*07c4*/ 	.word	0x00008800
        /*07c8*/ 	.word	0x00000000
        /*07cc*/ 	.word	0x00000090
        /*07d0*/ 	.short	0x010a
        /*07d2*/ 	.byte	0xff
	.zero		1


	//   ....[109]....
        /*07d4*/ 	.word	0x00008850
        /*07d8*/ 	.word	0x00000000
        /*07dc*/ 	.word	0x00000080
        /*07e0*/ 	.short	0x010a
        /*07e2*/ 	.byte	0xff
	.zero		1


	//   ....[110]....
        /*07e4*/ 	.word	0x000088b0
        /*07e8*/ 	.word	0x00000000
        /*07ec*/ 	.word	0x00000090
        /*07f0*/ 	.short	0x010a
        /*07f2*/ 	.byte	0xff
	.zero		1


	//   ....[111]....
        /*07f4*/ 	.word	0x00008910
        /*07f8*/ 	.word	0x00000007
        /*07fc*/ 	.word	0x00000008
        /*0800*/ 	.short	0x010a
        /*0802*/ 	.byte	0xff
	.zero		1


	//   ....[112]....
        /*0804*/ 	.word	0x00008a00
        /*0808*/ 	.word	0x00000005
        /*080c*/ 	.word	0x00000008
        /*0810*/ 	.short	0x010a
        /*0812*/ 	.byte	0xff
	.zero		1


	//   ....[113]....
        /*0814*/ 	.word	0x00008a50
        /*0818*/ 	.word	0x00000003
        /*081c*/ 	.word	0x00000080
        /*0820*/ 	.short	0x010a
        /*0822*/ 	.byte	0xff
	.zero		1


	//   ....[114]....
        /*0824*/ 	.word	0x00008ac0
        /*0828*/ 	.word	0x00000003
        /*082c*/ 	.word	0x000000c0
        /*0830*/ 	.short	0x010a
        /*0832*/ 	.byte	0xff
	.zero		1


	//   ....[115]....
        /*0834*/ 	.word	0x00008b20
        /*0838*/ 	.word	0x00000003
        /*083c*/ 	.word	0x00000000
        /*0840*/ 	.short	0x010a
        /*0842*/ 	.byte	0xff
	.zero		1


	//   ....[116]....
        /*0844*/ 	.word	0x00008b80
        /*0848*/ 	.word	0x00000002
        /*084c*/ 	.word	0x00000000
        /*0850*/ 	.short	0x010a
        /*0852*/ 	.byte	0xff
	.zero		1


	//   ....[117]....
        /*0854*/ 	.word	0x00008be0
        /*0858*/ 	.word	0x00000002
        /*085c*/ 	.word	0x00000000
        /*0860*/ 	.short	0x010a
        /*0862*/ 	.byte	0xff
	.zero		1


	//   ....[118]....
        /*0864*/ 	.word	0x00008c40
        /*0868*/ 	.word	0x00000002
        /*086c*/ 	.word	0x00000000
        /*0870*/ 	.short	0x010a
        /*0872*/ 	.byte	0xff
	.zero		1


	//   ....[119]....
        /*0874*/ 	.word	0x00008ca0
        /*0878*/ 	.word	0x00000002
        /*087c*/ 	.word	0x00000100
        /*0880*/ 	.short	0x010a
        /*0882*/ 	.byte	0xff
	.zero		1


	//   ....[120]....
        /*0884*/ 	.word	0x00008cf0
        /*0888*/ 	.word	0x0000000c
        /*088c*/ 	.word	0x00000080
        /*0890*/ 	.short	0x010a
        /*0892*/ 	.byte	0xff
	.zero		1


	//   ....[121]....
        /*0894*/ 	.word	0x00008d50
        /*0898*/ 	.word	0x00000000
        /*089c*/ 	.word	0x00000078
        /*08a0*/ 	.short	0x010a
        /*08a2*/ 	.byte	0xff
	.zero		1


	//   ....[122]....
        /*08a4*/ 	.word	0x00008db0
        /*08a8*/ 	.word	0x00000000
        /*08ac*/ 	.word	0x00000058
        /*08b0*/ 	.short	0x010a
        /*08b2*/ 	.byte	0xff
	.zero		1


	//   ....[123]....
        /*08b4*/ 	.word	0x00008e10
        /*08b8*/ 	.word	0x00000000
        /*08bc*/ 	.word	0x00000058
        /*08c0*/ 	.short	0x010a
        /*08c2*/ 	.byte	0xff
	.zero		1


	//   ....[124]....
        /*08c4*/ 	.word	0x00008e70
        /*08c8*/ 	.word	0x00000000
        /*08cc*/ 	.word	0x00000000
        /*08d0*/ 	.short	0x010a
        /*08d2*/ 	.byte	0xff
	.zero		1


	//   ....[125]....
        /*08d4*/ 	.word	0x00008ed0
        /*08d8*/ 	.word	0x00000000
        /*08dc*/ 	.word	0x00000000
        /*08e0*/ 	.short	0x010a
        /*08e2*/ 	.byte	0xff
	.zero		1


	//   ....[126]....
        /*08e4*/ 	.word	0x00008f20
        /*08e8*/ 	.word	0x00000003
        /*08ec*/ 	.word	0x00000080
        /*08f0*/ 	.short	0x010a
        /*08f2*/ 	.byte	0xff
	.zero		1


	//   ....[127]....
        /*08f4*/ 	.word	0x00008f70
        /*08f8*/ 	.word	0x00000000
        /*08fc*/ 	.word	0x00000040
        /*0900*/ 	.short	0x010a
        /*0902*/ 	.byte	0xff
	.zero		1


	//   ....[128]....
        /*0904*/ 	.word	0x00008fc0
        /*0908*/ 	.word	0x00000047
        /*090c*/ 	.word	0x000000a0
        /*0910*/ 	.short	0x010a
        /*0912*/ 	.byte	0xff
	.zero		1


	//   ....[129]....
        /*0914*/ 	.word	0x00009010
        /*0918*/ 	.word	0x00000002
        /*091c*/ 	.word	0x00000040
        /*0920*/ 	.short	0x010a
        /*0922*/ 	.byte	0xff
	.zero		1


	//----- nvinfo : EIATTR_NUM_MBARRIERS
	.align		4
.L_47:
        /*0924*/ 	.byte	0x03, 0x38
        /*0926*/ 	.short	0x0021


	//----- nvinfo : EIATTR_EXIT_INSTR_OFFSETS
	.align		4
        /*0928*/ 	.byte	0x04, 0x1c
        /*092a*/ 	.short	(.L_49 - .L_48)


	//   ....[0]....
.L_48:
        /*092c*/ 	.word	0x000030a0


	//   ....[1]....
        /*0930*/ 	.word	0x000035a0


	//   ....[2]....
        /*0934*/ 	.word	0x00003600


	//   ....[3]....
        /*0938*/ 	.word	0x00004f50


	//   ....[4]....
        /*093c*/ 	.word	0x00006010


	//   ....[5]....
        /*0940*/ 	.word	0x00006050


	//   ....[6]....
        /*0944*/ 	.word	0x00008400


	//   ....[7]....
        /*0948*/ 	.word	0x00008470


	//   ....[8]....
        /*094c*/ 	.word	0x000084a0


	//   ....[9]....
        /*0950*/ 	.word	0x00008510


	//----- nvinfo : EIATTR_MAX_THREADS
	.align		4
.L_49:
        /*0954*/ 	.byte	0x04, 0x05
        /*0956*/ 	.short	(.L_51 - .L_50)
.L_50:
        /*0958*/ 	.word	0x00000100
        /*095c*/ 	.word	0x00000001
        /*0960*/ 	.word	0x00000001


	//----- nvinfo : EIATTR_CRS_STACK_SIZE
	.align		4
.L_51:
        /*0964*/ 	.byte	0x04, 0x1e
        /*0966*/ 	.short	(.L_53 - .L_52)
.L_52:
        /*0968*/ 	.word	0x00000000


	//----- nvinfo : EIATTR_CBANK_PARAM_SIZE
	.align		4
.L_53:
        /*096c*/ 	.byte	0x03, 0x19
        /*096e*/ 	.short	0x0800


	//----- nvinfo : EIATTR_PARAM_CBANK
	.align		4
        /*0970*/ 	.byte	0x04, 0x0a
        /*0972*/ 	.short	(.L_55 - .L_54)
	.align		4
.L_54:
        /*0974*/ 	.word	index@(.nv.constant0._ZN7cutlass13device_kernelINS_4gemm6kernel13GemmUniversalIN4cute5tupleIJiiiiEEENS1_10collective13CollectiveMmaINS1_35MainloopSm100TmaUmmaWarpSpecializedILi4ELi2ELi4ENS5_IJNS4_1CILi2EEENSA_ILi4EEENSA_ILi1EEEEEEEENS5_IJNSA_ILi128EEENSA_ILi64EEESG_EEEfNS5_IJlSD_lEEEfSJ_NS4_8TiledMMAINS4_8MMA_AtomIJNS4_23SM100_MMA_TF32_2x1SM_SSINS_10tfloat32_tESN_fLi128ELi64ELNS4_4UMMA5MajorE0ELSP_0ELNSO_7ScaleInE0ELSQ_0EEEEEENS4_6LayoutINS5_IJSD_SD_SD_EEENS5_IJNSA_ILi0EEESV_SV_EEEEENS5_IJNS4_10UnderscoreESY_SY_EEEEENS4_28SM100_TMA_2SM_LOAD_MULTICASTENS4_14ComposedLayoutINS4_7SwizzleILi3ELi4ELi3EEENS4_18smem_ptr_flag_bitsILi32EEENST_INS5_IJNSA_ILi8EEENSA_ILi32EEEEEENS5_IJS18_SD_EEEEEEEvNS4_8identityENS4_18SM100_TMA_2SM_LOADES1C_vS1D_EENS_8epilogue10collective18CollectiveEpilogueINS1G_23Sm100TmaWarpSpecializedILi3ELi2ELi16ELb1ELb0EEEJNS5_IJSH_SH_SG_EEENS5_IJNST_ISH_SD_EENST_INS5_IJNSA_ILi16EEESB_EEENS5_IJSD_S18_EEEEEEEEfSJ_fSJ_NS1G_6fusion15FusionCallbacksIS1K_NS1S_17LinearCombinationIffffLNS_15FloatRoundStyleE2EEES1L_S1R_JEEENS4_5SM1004TMEM4LOAD26SM100_TMEM_LOAD_32dp32b16xENS4_13SM90_TMA_LOADENS12_INS13_ILi2ELi4ELi3EEES16_NST_INS5_IJS17_S1N_EEENS5_IJS1N_SD_EEEEEEENS4_39AutoVectorizingCopyWithAssumedAlignmentILi128EEENS4_14SM90_TMA_STOREES27_S29_S29_EEEvvEEEEvNT_6ParamsE)
        /*0978*/ 	.short	0x0380
        /*097a*/ 	.short	0x0800


	//----- nvinfo : EIATTR_SW_WAR
	.align		4
.L_55:
        /*097c*/ 	.byte	0x04, 0x36
        /*097e*/ 	.short	(.L_57 - .L_56)
.L_56:
        /*0980*/ 	.word	0x00000008
.L_57:


//--------------------- .nv.callgraph             --------------------------
	.section	.nv.callgraph,"",@"SHT_CUDA_CALLGRAPH"
	.align	4
	.sectionentsize	8
	.align		4
        /*0000*/ 	.word	0x00000000
	.align		4
        /*0004*/ 	.word	0xffffffff
	.align		4
        /*0008*/ 	.word	index@(_ZN7cutlass13device_kernelINS_4gemm6kernel13GemmUniversalIN4cute5tupleIJiiiiEEENS1_10collective13CollectiveMmaINS1_35MainloopSm100TmaUmmaWarpSpecializedILi4ELi2ELi4ENS5_IJNS4_1CILi2EEENSA_ILi4EEENSA_ILi1EEEEEEEENS5_IJNSA_ILi128EEENSA_ILi64EEESG_EEEfNS5_IJlSD_lEEEfSJ_NS4_8TiledMMAINS4_8MMA_AtomIJNS4_23SM100_MMA_TF32_2x1SM_SSINS_10tfloat32_tESN_fLi128ELi64ELNS4_4UMMA5MajorE0ELSP_0ELNSO_7ScaleInE0ELSQ_0EEEEEENS4_6LayoutINS5_IJSD_SD_SD_EEENS5_IJNSA_ILi0EEESV_SV_EEEEENS5_IJNS4_10UnderscoreESY_SY_EEEEENS4_28SM100_TMA_2SM_LOAD_MULTICASTENS4_14ComposedLayoutINS4_7SwizzleILi3ELi4ELi3EEENS4_18smem_ptr_flag_bitsILi32EEENST_INS5_IJNSA_ILi8EEENSA_ILi32EEEEEENS5_IJS18_SD_EEEEEEEvNS4_8identityENS4_18SM100_TMA_2SM_LOADES1C_vS1D_EENS_8epilogue10collective18CollectiveEpilogueINS1G_23Sm100TmaWarpSpecializedILi3ELi2ELi16ELb1ELb0EEEJNS5_IJSH_SH_SG_EEENS5_IJNST_ISH_SD_EENST_INS5_IJNSA_ILi16EEESB_EEENS5_IJSD_S18_EEEEEEEEfSJ_fSJ_NS1G_6fusion15FusionCallbacksIS1K_NS1S_17LinearCombinationIffffLNS_15FloatRoundStyleE2EEES1L_S1R_JEEENS4_5SM1004TMEM4LOAD26SM100_TMEM_LOAD_32dp32b16xENS4_13SM90_TMA_LOADENS12_INS13_ILi2ELi4ELi3EEES16_NST_INS5_IJS17_S1N_EEENS5_IJS1N_SD_EEEEEEENS4_39AutoVectorizingCopyWithAssumedAlignmentILi128EEENS4_14SM90_TMA_STOREES27_S29_S29_EEEvvEEEEvNT_6ParamsE)
	.align		4
        /*000c*/ 	.word	index@(__assertfail)
	.align		4
        /*0010*/ 	.word	0x00000000
	.align		4
        /*0014*/ 	.word	0xfffffffe
	.align		4
        /*0018*/ 	.word	0x00000000
	.align		4
        /*001c*/ 	.word	0xfffffffd
	.align		4
        /*0020*/ 	.word	0x00000000
	.align		4
        /*0024*/ 	.word	0xfffffffc


//--------------------- .nv.constant4             --------------------------
	.section	.nv.constant4,"a",@progbits
	.align	8
	.align		8
.nv.constant4:
        /*0000*/ 	.dword	__assertfail
	.align		8
        /*0008*/ 	.dword	__unnamed_1
	.align		8
        /*0010*/ 	.dword	__unnamed_2
	.align		8
        /*0018*/ 	.dword	_ZN40_INTERNAL_349cb3ce_4_k_cu_44e2a344_305104cuda3std3__45__cpo5beginE
	.align		8
        /*0020*/ 	.dword	_ZN40_INTERNAL_349cb3ce_4_k_cu_44e2a344_305104cuda3std3__45__cpo3endE
	.align		8
        /*0028*/ 	.dword	_ZN40_INTERNAL_349cb3ce_4_k_cu_44e2a344_305104cuda3std3__45__cpo6cbeginE
	.align		8
        /*0030*/ 	.dword	_ZN40_INTERNAL_349cb3ce_4_k_cu_44e2a344_305104cuda3std3__45__cpo4cendE
	.align		8
        /*0038*/ 	.dword	_ZN40_INTERNAL_349cb3ce_4_k_cu_44e2a344_305104cuda3std3__442_GLOBAL__N__349cb3ce_4_k_cu_44e2a344_305106ignoreE
	.align		8
        /*0040*/ 	.dword	_ZN40_INTERNAL_349cb3ce_4_k_cu_44e2a344_305104cuda3std3__419piecewise_constructE
	.align		8
        /*0048*/ 	.dword	_ZN40_INTERNAL_349cb3ce_4_k_cu_44e2a344_305104cuda3std3__48in_placeE
	.align		8
        /*0050*/ 	.dword	_ZN40_INTERNAL_349cb3ce_4_k_cu_44e2a344_305104cuda3std6ranges3__45__cpo4swapE
	.align		8
        /*0058*/ 	.dword	_ZN40_INTERNAL_349cb3ce_4_k_cu_44e2a344_305104cuda3std6ranges3__45__cpo9iter_moveE
	.align		8
        /*0060*/ 	.dword	_ZN40_INTERNAL_349cb3ce_4_k_cu_44e2a344_305104cute7productE
	.align		8
        /*0068*/ 	.dword	_ZN40_INTERNAL_349cb3ce_4_k_cu_44e2a344_305104cute1_E
	.align		8
        /*0070*/ 	.dword	$str$25
	.align		8
        /*0078*/ 	.dword	$str$26
	.align		8
        /*0080*/ 	.dword	$str$27
	.align		8
        /*0088*/ 	.dword	$str$28


//--------------------- .text._ZN7cutlass13device_kernelINS_4gemm6kernel13GemmUniversalIN4cute5tupleIJiiiiEEENS1_10collective13CollectiveMmaINS1_35MainloopSm100TmaUmmaWarpSpecializedILi4ELi2ELi4ENS5_IJNS4_1CILi2EEENSA_ILi4EEENSA_ILi1EEEEEEEENS5_IJNSA_ILi128EEENSA_ILi64EEESG_EEEfNS5_IJlSD_lEEEfSJ_NS4_8TiledMMAINS4_8MMA_AtomIJNS4_23SM100_MMA_TF32_2x1SM_SSINS_10tfloat32_tESN_fLi128ELi64ELNS4_4UMMA5MajorE0ELSP_0ELNSO_7ScaleInE0ELSQ_0EEEEEENS4_6LayoutINS5_IJSD_SD_SD_EEENS5_IJNSA_ILi0EEESV_SV_EEEEENS5_IJNS4_10UnderscoreESY_SY_EEEEENS4_28SM100_TMA_2SM_LOAD_MULTICASTENS4_14ComposedLayoutINS4_7SwizzleILi3ELi4ELi3EEENS4_18smem_ptr_flag_bitsILi32EEENST_INS5_IJNSA_ILi8EEENSA_ILi32EEEEEENS5_IJS18_SD_EEEEEEEvNS4_8identityENS4_18SM100_TMA_2SM_LOADES1C_vS1D_EENS_8epilogue10collective18CollectiveEpilogueINS1G_23Sm100TmaWarpSpecializedILi3ELi2ELi16ELb1ELb0EEEJNS5_IJSH_SH_SG_EEENS5_IJNST_ISH_SD_EENST_INS5_IJNSA_ILi16EEESB_EEENS5_IJSD_S18_EEEEEEEEfSJ_fSJ_NS1G_6fusion15FusionCallbacksIS1K_NS1S_17LinearCombinationIffffLNS_15FloatRoundStyleE2EEES1L_S1R_JEEENS4_5SM1004TMEM4LOAD26SM100_TMEM_LOAD_32dp32b16xENS4_13SM90_TMA_LOADENS12_INS13_ILi2ELi4ELi3EEES16_NST_INS5_IJS17_S1N_EEENS5_IJS1N_SD_EEEEEEENS4_39AutoVectorizingCopyWithAssumedAlignmentILi128EEENS4_14SM90_TMA_STOREES27_S29_S29_EEEvvEEEEvNT_6ParamsE --------------------------
	.section	.text._ZN7cutlass13device_kernelINS_4gemm6kernel13GemmUniversalIN4cute5tupleIJiiiiEEENS1_10collective13CollectiveMmaINS1_35MainloopSm100TmaUmmaWarpSpecializedILi4ELi2ELi4ENS5_IJNS4_1CILi2EEENSA_ILi4EEENSA_ILi1EEEEEEEENS5_IJNSA_ILi128EEENSA_ILi64EEESG_EEEfNS5_IJlSD_lEEEfSJ_NS4_8TiledMMAINS4_8MMA_AtomIJNS4_23SM100_MMA_TF32_2x1SM_SSINS_10tfloat32_tESN_fLi128ELi64ELNS4_4UMMA5MajorE0ELSP_0ELNSO_7ScaleInE0ELSQ_0EEEEEENS4_6LayoutINS5_IJSD_SD_SD_EEENS5_IJNSA_ILi0EEESV_SV_EEEEENS5_IJNS4_10UnderscoreESY_SY_EEEEENS4_28SM100_TMA_2SM_LOAD_MULTICASTENS4_14ComposedLayoutINS4_7SwizzleILi3ELi4ELi3EEENS4_18smem_ptr_flag_bitsILi32EEENST_INS5_IJNSA_ILi8EEENSA_ILi32EEEEEENS5_IJS18_SD_EEEEEEEvNS4_8identityENS4_18SM100_TMA_2SM_LOADES1C_vS1D_EENS_8epilogue10collective18CollectiveEpilogueINS1G_23Sm100TmaWarpSpecializedILi3ELi2ELi16ELb1ELb0EEEJNS5_IJSH_SH_SG_EEENS5_IJNST_ISH_SD_EENST_INS5_IJNSA_ILi16EEESB_EEENS5_IJSD_S18_EEEEEEEEfSJ_fSJ_NS1G_6fusion15FusionCallbacksIS1K_NS1S_17LinearCombinationIffffLNS_15FloatRoundStyleE2EEES1L_S1R_JEEENS4_5SM1004TMEM4LOAD26SM100_TMEM_LOAD_32dp32b16xENS4_13SM90_TMA_LOADENS12_INS13_ILi2ELi4ELi3EEES16_NST_INS5_IJS17_S1N_EEENS5_IJS1N_SD_EEEEEEENS4_39AutoVectorizingCopyWithAssumedAlignmentILi128EEENS4_14SM90_TMA_STOREES27_S29_S29_EEEvvEEEEvNT_6ParamsE,"ax",@progbits
	.align	128
.text._ZN7cutlass13device_kernelINS_4gemm6kernel13GemmUniversalIN4cute5tupleIJiiiiEEENS1_10collective13CollectiveMmaINS1_35MainloopSm100TmaUmmaWarpSpecializedILi4ELi2ELi4ENS5_IJNS4_1CILi2EEENSA_ILi4EEENSA_ILi1EEEEEEEENS5_IJNSA_ILi128EEENSA_ILi64EEESG_EEEfNS5_IJlSD_lEEEfSJ_NS4_8TiledMMAINS4_8MMA_AtomIJNS4_23SM100_MMA_TF32_2x1SM_SSINS_10tfloat32_tESN_fLi128ELi64ELNS4_4UMMA5MajorE0ELSP_0ELNSO_7ScaleInE0ELSQ_0EEEEEENS4_6LayoutINS5_IJSD_SD_SD_EEENS5_IJNSA_ILi0EEESV_SV_EEEEENS5_IJNS4_10UnderscoreESY_SY_EEEEENS4_28SM100_TMA_2SM_LOAD_MULTICASTENS4_14ComposedLayoutINS4_7SwizzleILi3ELi4ELi3EEENS4_18smem_ptr_flag_bitsILi32EEENST_INS5_IJNSA_ILi8EEENSA_ILi32EEEEEENS5_IJS18_SD_EEEEEEEvNS4_8identityENS4_18SM100_TMA_2SM_LOADES1C_vS1D_EENS_8epilogue10collective18CollectiveEpilogueINS1G_23Sm100TmaWarpSpecializedILi3ELi2ELi16ELb1ELb0EEEJNS5_IJSH_SH_SG_EEENS5_IJNST_ISH_SD_EENST_INS5_IJNSA_ILi16EEESB_EEENS5_IJSD_S18_EEEEEEEEfSJ_fSJ_NS1G_6fusion15FusionCallbacksIS1K_NS1S_17LinearCombinationIffffLNS_15FloatRoundStyleE2EEES1L_S1R_JEEENS4_5SM1004TMEM4LOAD26SM100_TMEM_LOAD_32dp32b16xENS4_13SM90_TMA_LOADENS12_INS13_ILi2ELi4ELi3EEES16_NST_INS5_IJS17_S1N_EEENS5_IJS1N_SD_EEEEEEENS4_39AutoVectorizingCopyWithAssumedAlignmentILi128EEENS4_14SM90_TMA_STOREES27_S29_S29_EEEvvEEEEvNT_6ParamsE:
        .type           _ZN7cutlass13device_kernelINS_4gemm6kernel13GemmUniversalIN4cute5tupleIJiiiiEEENS1_10collective13CollectiveMmaINS1_35MainloopSm100TmaUmmaWarpSpecializedILi4ELi2ELi4ENS5_IJNS4_1CILi2EEENSA_ILi4EEENSA_ILi1EEEEEEEENS5_IJNSA_ILi128EEENSA_ILi64EEESG_EEEfNS5_IJlSD_lEEEfSJ_NS4_8TiledMMAINS4_8MMA_AtomIJNS4_23SM100_MMA_TF32_2x1SM_SSINS_10tfloat32_tESN_fLi128ELi64ELNS4_4UMMA5MajorE0ELSP_0ELNSO_7ScaleInE0ELSQ_0EEEEEENS4_6LayoutINS5_IJSD_SD_SD_EEENS5_IJNSA_ILi0EEESV_SV_EEEEENS5_IJNS4_10UnderscoreESY_SY_EEEEENS4_28SM100_TMA_2SM_LOAD_MULTICASTENS4_14ComposedLayoutINS4_7SwizzleILi3ELi4ELi3EEENS4_18smem_ptr_flag_bitsILi32EEENST_INS5_IJNSA_ILi8EEENSA_ILi32EEEEEENS5_IJS18_SD_EEEEEEEvNS4_8identityENS4_18SM100_TMA_2SM_LOADES1C_vS1D_EENS_8epilogue10collective18CollectiveEpilogueINS1G_23Sm100TmaWarpSpecializedILi3ELi2ELi16ELb1ELb0EEEJNS5_IJSH_SH_SG_EEENS5_IJNST_ISH_SD_EENST_INS5_IJNSA_ILi16EEESB_EEENS5_IJSD_S18_EEEEEEEEfSJ_fSJ_NS1G_6fusion15FusionCallbacksIS1K_NS1S_17LinearCombinationIffffLNS_15FloatRoundStyleE2EEES1L_S1R_JEEENS4_5SM1004TMEM4LOAD26SM100_TMEM_LOAD_32dp32b16xENS4_13SM90_TMA_LOADENS12_INS13_ILi2ELi4ELi3EEES16_NST_INS5_IJS17_S1N_EEENS5_IJS1N_SD_EEEEEEENS4_39AutoVectorizingCopyWithAssumedAlignmentILi128EEENS4_14SM90_TMA_STOREES27_S29_S29_EEEvvEEEEvNT_6ParamsE,@function
        .size           _ZN7cutlass13device_kernelINS_4gemm6kernel13GemmUniversalIN4cute5tupleIJiiiiEEENS1_10collective13CollectiveMmaINS1_35MainloopSm100TmaUmmaWarpSpecializedILi4ELi2ELi4ENS5_IJNS4_1CILi2EEENSA_ILi4EEENSA_ILi1EEEEEEEENS5_IJNSA_ILi128EEENSA_ILi64EEESG_EEEfNS5_IJlSD_lEEEfSJ_NS4_8TiledMMAINS4_8MMA_AtomIJNS4_23SM100_MMA_TF32_2x1SM_SSINS_10tfloat32_tESN_fLi128ELi64ELNS4_4UMMA5MajorE0ELSP_0ELNSO_7ScaleInE0ELSQ_0EEEEEENS4_6LayoutINS5_IJSD_SD_SD_EEENS5_IJNSA_ILi0EEESV_SV_EEEEENS5_IJNS4_10UnderscoreESY_SY_EEEEENS4_28SM100_TMA_2SM_LOAD_MULTICASTENS4_14ComposedLayoutINS4_7SwizzleILi3ELi4ELi3EEENS4_18smem_ptr_flag_bitsILi32EEENST_INS5_IJNSA_ILi8EEENSA_ILi32EEEEEENS5_IJS18_SD_EEEEEEEvNS4_8identityENS4_18SM100_TMA_2SM_LOADES1C_vS1D_EENS_8epilogue10collective18CollectiveEpilogueINS1G_23Sm100TmaWarpSpecializedILi3ELi2ELi16ELb1ELb0EEEJNS5_IJSH_SH_SG_EEENS5_IJNST_ISH_SD_EENST_INS5_IJNSA_ILi16EEESB_EEENS5_IJSD_S18_EEEEEEEEfSJ_fSJ_NS1G_6fusion15FusionCallbacksIS1K_NS1S_17LinearCombinationIffffLNS_15FloatRoundStyleE2EEES1L_S1R_JEEENS4_5SM1004TMEM4LOAD26SM100_TMEM_LOAD_32dp32b16xENS4_13SM90_TMA_LOADENS12_INS13_ILi2ELi4ELi3EEES16_NST_INS5_IJS17_S1N_EEENS5_IJS1N_SD_EEEEEEENS4_39AutoVectorizingCopyWithAssumedAlignmentILi128EEENS4_14SM90_TMA_STOREES27_S29_S29_EEEvvEEEEvNT_6ParamsE,(.L_x_179 - _ZN7cutlass13device_kernelINS_4gemm6kernel13GemmUniversalIN4cute5tupleIJiiiiEEENS1_10collective13CollectiveMmaINS1_35MainloopSm100TmaUmmaWarpSpecializedILi4ELi2ELi4ENS5_IJNS4_1CILi2EEENSA_ILi4EEENSA_ILi1EEEEEEEENS5_IJNSA_ILi128EEENSA_ILi64EEESG_EEEfNS5_IJlSD_lEEEfSJ_NS4_8TiledMMAINS4_8MMA_AtomIJNS4_23SM100_MMA_TF32_2x1SM_SSINS_10tfloat32_tESN_fLi128ELi64ELNS4_4UMMA5MajorE0ELSP_0ELNSO_7ScaleInE0ELSQ_0EEEEEENS4_6LayoutINS5_IJSD_SD_SD_EEENS5_IJNSA_ILi0EEESV_SV_EEEEENS5_IJNS4_10UnderscoreESY_SY_EEEEENS4_28SM100_TMA_2SM_LOAD_MULTICASTENS4_14ComposedLayoutINS4_7SwizzleILi3ELi4ELi3EEENS4_18smem_ptr_flag_bitsILi32EEENST_INS5_IJNSA_ILi8EEENSA_ILi32EEEEEENS5_IJS18_SD_EEEEEEEvNS4_8identityENS4_18SM100_TMA_2SM_LOADES1C_vS1D_EENS_8epilogue10collective18CollectiveEpilogueINS1G_23Sm100TmaWarpSpecializedILi3ELi2ELi16ELb1ELb0EEEJNS5_IJSH_SH_SG_EEENS5_IJNST_ISH_SD_EENST_INS5_IJNSA_ILi16EEESB_EEENS5_IJSD_S18_EEEEEEEEfSJ_fSJ_NS1G_6fusion15FusionCallbacksIS1K_NS1S_17LinearCombinationIffffLNS_15FloatRoundStyleE2EEES1L_S1R_JEEENS4_5SM1004TMEM4LOAD26SM100_TMEM_LOAD_32dp32b16xENS4_13SM90_TMA_LOADENS12_INS13_ILi2ELi4ELi3EEES16_NST_INS5_IJS17_S1N_EEENS5_IJS1N_SD_EEEEEEENS4_39AutoVectorizingCopyWithAssumedAlignmentILi128EEENS4_14SM90_TMA_STOREES27_S29_S29_EEEvvEEEEvNT_6ParamsE)
        .other          _ZN7cutlass13device_kernelINS_4gemm6kernel13GemmUniversalIN4cute5tupleIJiiiiEEENS1_10collective13CollectiveMmaINS1_35MainloopSm100TmaUmmaWarpSpecializedILi4ELi2ELi4ENS5_IJNS4_1CILi2EEENSA_ILi4EEENSA_ILi1EEEEEEEENS5_IJNSA_ILi128EEENSA_ILi64EEESG_EEEfNS5_IJlSD_lEEEfSJ_NS4_8TiledMMAINS4_8MMA_AtomIJNS4_23SM100_MMA_TF32_2x1SM_SSINS_10tfloat32_tESN_fLi128ELi64ELNS4_4UMMA5MajorE0ELSP_0ELNSO_7ScaleInE0ELSQ_0EEEEEENS4_6LayoutINS5_IJSD_SD_SD_EEENS5_IJNSA_ILi0EEESV_SV_EEEEENS5_IJNS4_10UnderscoreESY_SY_EEEEENS4_28SM100_TMA_2SM_LOAD_MULTICASTENS4_14ComposedLayoutINS4_7SwizzleILi3ELi4ELi3EEENS4_18smem_ptr_flag_bitsILi32EEENST_INS5_IJNSA_ILi8EEENSA_ILi32EEEEEENS5_IJS18_SD_EEEEEEEvNS4_8identityENS4_18SM100_TMA_2SM_LOADES1C_vS1D_EENS_8epilogue10collective18CollectiveEpilogueINS1G_23Sm100TmaWarpSpecializedILi3ELi2ELi16ELb1ELb0EEEJNS5_IJSH_SH_SG_EEENS5_IJNST_ISH_SD_EENST_INS5_IJNSA_ILi16EEESB_EEENS5_IJSD_S18_EEEEEEEEfSJ_fSJ_NS1G_6fusion15FusionCallbacksIS1K_NS1S_17LinearCombinationIffffLNS_15FloatRoundStyleE2EEES1L_S1R_JEEENS4_5SM1004TMEM4LOAD26SM100_TMEM_LOAD_32dp32b16xENS4_13SM90_TMA_LOADENS12_INS13_ILi2ELi4ELi3EEES16_NST_INS5_IJS17_S1N_EEENS5_IJS1N_SD_EEEEEEENS4_39AutoVectorizingCopyWithAssumedAlignmentILi128EEENS4_14SM90_TMA_STOREES27_S29_S29_EEEvvEEEEvNT_6ParamsE,@"STO_CUDA_ENTRY STV_DEFAULT"
_ZN7cutlass13device_kernelINS_4gemm6kernel13GemmUniversalIN4cute5tupleIJiiiiEEENS1_10collective13CollectiveMmaINS1_35MainloopSm100TmaUmmaWarpSpecializedILi4ELi2ELi4ENS5_IJNS4_1CILi2EEENSA_ILi4EEENSA_ILi1EEEEEEEENS5_IJNSA_ILi128EEENSA_ILi64EEESG_EEEfNS5_IJlSD_lEEEfSJ_NS4_8TiledMMAINS4_8MMA_AtomIJNS4_23SM100_MMA_TF32_2x1SM_SSINS_10tfloat32_tESN_fLi128ELi64ELNS4_4UMMA5MajorE0ELSP_0ELNSO_7ScaleInE0ELSQ_0EEEEEENS4_6LayoutINS5_IJSD_SD_SD_EEENS5_IJNSA_ILi0EEESV_SV_EEEEENS5_IJNS4_10UnderscoreESY_SY_EEEEENS4_28SM100_TMA_2SM_LOAD_MULTICASTENS4_14ComposedLayoutINS4_7SwizzleILi3ELi4ELi3EEENS4_18smem_ptr_flag_bitsILi32EEENST_INS5_IJNSA_ILi8EEENSA_ILi32EEEEEENS5_IJS18_SD_EEEEEEEvNS4_8identityENS4_18SM100_TMA_2SM_LOADES1C_vS1D_EENS_8epilogue10collective18CollectiveEpilogueINS1G_23Sm100TmaWarpSpecializedILi3ELi2ELi16ELb1ELb0EEEJNS5_IJSH_SH_SG_EEENS5_IJNST_ISH_SD_EENST_INS5_IJNSA_ILi16EEESB_EEENS5_IJSD_S18_EEEEEEEEfSJ_fSJ_NS1G_6fusion15FusionCallbacksIS1K_NS1S_17LinearCombinationIffffLNS_15FloatRoundStyleE2EEES1L_S1R_JEEENS4_5SM1004TMEM4LOAD26SM100_TMEM_LOAD_32dp32b16xENS4_13SM90_TMA_LOADENS12_INS13_ILi2ELi4ELi3EEES16_NST_INS5_IJS17_S1N_EEENS5_IJS1N_SD_EEEEEEENS4_39AutoVectorizingCopyWithAssumedAlignmentILi128EEENS4_14SM90_TMA_STOREES27_S29_S29_EEEvvEEEEvNT_6ParamsE:
[----:B------:R-:W1:Y:S01]  /*0000*/  LDC R1, c[0x0][0x37c] ;  /* 0x0000df00ff017b82 */ /* 0x000e620000000800 */
[----:B------:R-:W2:Y:S01]  /*0010*/  S2R R61, SR_TID.X ;  /* 0x00000000003d7919 */ /* 0x000ea20000002100 */
[----:B------:R-:W3:Y:S06]  /*0020*/  LDCU.64 UR8, c[0x0][0x890] ;  /* 0x00011200ff0877ac */ /* 0x000eec0008000a00 */
[----:B------:R-:W4:Y:S01]  /*0030*/  S2UR UR61, SR_CgaCtaId ;  /* 0x00000000003d79c3 */ /* 0x000f220000008800 */
[----:B------:R-:W-:Y:S02]  /*0040*/  PRMT R27, RZ, 0x7610, R27 ;  /* 0x00007610ff1b7816 */ /* 0x000fe4000000001b */
[----:B------:R-:W-:-:S02]  /*0050*/  ELECT P0, URZ, PT ;  /* 0x0000000000ff782f */ /* 0x000fc40003800000 */
[----:B---3--:R-:W-:-:S04]  /*0060*/  ISETP.NE.U32.AND P1, PT, RZ, UR8, PT ;  /* 0x00000008ff007c0c */ /* 0x008fc8000bf25070 */
[----:B------:R-:W-:Y:S01]  /*0070*/  ISETP.NE.AND.EX P2, PT, RZ, UR9, PT, P1 ;  /* 0x00000009ff007c0c */ /* 0x000fe2000bf45310 */
[----:B----4-:R-:W-:Y:S02]  /*0080*/  ULOP3.LUT UR5, UR61, 0x1, URZ, 0xc0, !UPT ;  /* 0x000000013d057892 */ /* 0x010fe4000f8ec0ff */
[----:B------:R-:W-:Y:S01]  /*0090*/  ULOP3.LUT UR4, UR61, 0x1, URZ, 0x3c, !UPT ;  /* 0x000000013d047892 */ /* 0x000fe2000f8e3cff */
[----:B--2---:R-:W-:-:S03]  /*00a0*/  SHF.R.U32.HI R56, RZ, 0x5, R61 ;  /* 0x00000005ff387819 */ /* 0x004fc6000001163d */
[----:B------:R-:W-:Y:S02]  /*00b0*/  IMAD.U32 R2, RZ, RZ, UR5 ;  /* 0x00000005ff027e24 */ /* 0x000fe4000f8e00ff */
[----:B------:R-:W2:Y:S02]  /*00c0*/  SHFL.IDX PT, R0, R56, RZ, 0x1f ;  /* 0x00001fff38007589 */ /* 0x000ea400000e0000 */
[----:B--2---:R-:W-:Y:S01]  /*00d0*/  R2UR UR24, R0 ;  /* 0x00000000001872ca */ /* 0x004fe200000e0000 */
[----:B------:R-:W-:Y:S01]  /*00e0*/  IMAD.U32 R0, RZ, RZ, UR4 ;  /* 0x00000004ff007e24 */ /* 0x000fe2000f8e00ff */
[----:B-1----:R-:W-:-:S13]  /*00f0*/  @P2 BRA `(.L_x_0) ;  /* 0x0000000000302947 */ /* 0x002fda0003800000 */
[----:B------:R-:W1:Y:S02]  /*0100*/  LDCU.64 UR4, c[0x0][0x888] ;  /* 0x00011100ff0477ac */ /* 0x000e640008000a00 */
[----:B-1----:R-:W-:-:S04]  /*0110*/  UISETP.NE.U32.AND UP0, UPT, UR4, URZ, UPT ;  /* 0x000000ff0400728c */ /* 0x002fc8000bf05070 */
[----:B------:R-:W-:-:S09]  /*0120*/  UISETP.NE.AND.EX UP0, UPT, UR5, URZ, UPT, UP0 ;  /* 0x000000ff0500728c */ /* 0x000fd2000bf05300 */
[----:B------:R-:W-:Y:S05]  /*0130*/  BRA.U !UP0, `(.L_x_1) ;  /* 0x0000000108147547 */ /* 0x000fea000b800000 */
[----:B------:R-:W1:Y:S01]  /*0140*/  LDC.64 R26, c[0x0][0x888] ;  /* 0x00022200ff1a7b82 */ /* 0x000e620000000a00 */
[----:B------:R-:W1:Y:S02]  /*0150*/  LDCU.64 UR4, c[0x0][0x358] ;  /* 0x00006b00ff0477ac */ /* 0x000e640008000a00 */
[----:B-1----:R1:W5:Y:S02]  /*0160*/  LDG.E R26, desc[UR4][R26.64] ;  /* 0x000000041a1a7981 */ /* 0x002364000c1e1900 */
[----:B-1----:R-:W-:Y:S01]  /*0170*/  HFMA2 R27, -RZ, RZ, 0, 5.9604644775390625e-08 ;  /* 0x00000001ff1b7431 */ /* 0x002fe200000001ff */
[----:B------:R-:W-:Y:S05]  /*0180*/  BRA `(.L_x_0) ;  /* 0x00000000000c7947 */ /* 0x000fea0003800000 */
.L_x_1:
[----:B------:R-:W1:Y:S01]  /*0190*/  LDCU UR4, c[0x0][0x880] ;  /* 0x00011000ff0477ac */ /* 0x000e620008000800 */
[----:B------:R-:W-:Y:S01]  /*01a0*/  HFMA2 R27, -RZ, RZ, 0, 5.9604644775390625e-08 ;  /* 0x00000001ff1b7431 */ /* 0x000fe200000001ff */
[----:B-1----:R-:W-:-:S07]  /*01b0*/  MOV R26, UR4 ;  /* 0x00000004001a7c02 */ /* 0x002fce0008000f00 */
.L_x_0:
[----:B------:R-:W1:Y:S02]  /*01c0*/  LDCU.64 UR4, c[0x0][0x8b0] ;  /* 0x00011600ff0477ac */ /* 0x000e640008000a00 */
[----:B-1----:R-:W-:-:S04]  /*01d0*/  UISETP.NE.U32.AND UP0, UPT, UR4, URZ, UPT ;  /* 0x000000ff0400728c */ /* 0x002fc8000bf05070 */
[----:B------:R-:W-:-:S09]  /*01e0*/  UISETP.NE.AND.EX UP0, UPT, UR5, URZ, UPT, UP0 ;  /* 0x000000ff0500728c */ /* 0x000fd2000bf05300 */
[----:B------:R-:W-:Y:S05]  /*01f0*/  BRA.U UP0, `(.L_x_2) ;  /* 0x0000000100287547 */ /* 0x000fea000b800000 */
[----:B------:R-:W1:Y:S02]  /*0200*/  LDCU.64 UR4, c[0x0][0x8a8] ;  /* 0x00011500ff0477ac */ /* 0x000e640008000a00 */
[----:B-1----:R-:W-:-:S04]  /*0210*/  UISETP.NE.U32.AND UP0, UPT, UR4, URZ, UPT ;  /* 0x000000ff0400728c */ /* 0x002fc8000bf05070 */
[----:B------:R-:W-:-:S09]  /*0220*/  UISETP.NE.AND.EX UP0, UPT, UR5, URZ, UPT, UP0 ;  /* 0x000000ff0500728c */ /* 0x000fd2000bf05300 */
[----:B------:R-:W-:Y:S05]  /*0230*/  BRA.U !UP0, `(.L_x_3) ;  /* 0x0000000108107547 */ /* 0x000fea000b800000 */
[----:B------:R-:W1:Y:S01]  /*0240*/  LDC.64 R24, c[0x0][0x8a8] ;  /* 0x00022a00ff187b82 */ /* 0x000e620000000a00 */
[----:B------:R-:W1:Y:S02]  /*0250*/  LDCU.64 UR4, c[0x0][0x358] ;  /* 0x00006b00ff0477ac */ /* 0x000e640008000a00 */
[----:B-1----:R1:W5:Y:S01]  /*0260*/  LDG.E R24, desc[UR4][R24.64] ;  /* 0x0000000418187981 */ /* 0x002362000c1e1900 */
[----:B------:R-:W-:Y:S05]  /*0270*/  BRA `(.L_x_2) ;  /* 0x0000000000087947 */ /* 0x000fea0003800000 */
.L_x_3:
[----:B------:R-:W1:Y:S02]  /*0280*/  LDCU UR4, c[0x0][0x8a0] ;  /* 0x00011400ff0477ac */ /* 0x000e640008000800 */
[----:B-1----:R-:W-:Y:S02]  /*0290*/  MOV R24, UR4 ;  /* 0x0000000400187c02 */ /* 0x002fe40008000f00 */
.L_x_2:
[----:B------:R-:W-:Y:S01]  /*02a0*/  IMAD.U32 R3, RZ, RZ, UR24 ;  /* 0x00000018ff037e24 */ /* 0x000fe2000f8e00ff */
[----:B------:R-:W-:Y:S04]  /*02b0*/  BSSY.RECONVERGENT B0, `(.L_x_4) ;  /* 0x000000c000007945 */ /* 0x000fe80003800200 */
[C---:B------:R-:W-:Y:S02]  /*02c0*/  ISETP.NE.OR P3, PT, R3.reuse, 0x1, !P0 ;  /* 0x000000010300780c */ /* 0x040fe40004765670 */
[----:B------:R-:W-:-:S11]  /*02d0*/  ISETP.NE.OR P2, PT, R3, 0x3, !P0 ;  /* 0x000000030300780c */ /* 0x000fd60004745670 */
[----:B------:R-:W-:Y:S05]  /*02e0*/  @P3 BRA `(.L_x_5) ;  /* 0x0000000000203947 */ /* 0x000fea0003800000 */
[----:B------:R-:W2:Y:S02]  /*02f0*/  LDCU.64 UR4, c[0x0][0x348] ;  /* 0x00006900ff0477ac */ /* 0x000ea40008000a00 */
[----:B--2---:R-:W-:Y:S02]  /*0300*/  UIADD3 UR6, UP1, UPT, UR4, 0x80, URZ ;  /* 0x0000008004067890 */ /* 0x004fe4000ff3e0ff */
[----:B------:R-:W-:Y:S02]  /*0310*/  UIADD3 UR4, UP0, UPT, UR4, 0x180, URZ ;  /* 0x0000018004047890 */ /* 0x000fe4000ff1e0ff */
[----:B------:R-:W-:Y:S02]  /*0320*/  UIADD3.X UR7, UPT, UPT, URZ, UR5, URZ, UP1, !UPT ;  /* 0x00000005ff077290 */ /* 0x000fe40008ffe4ff */
[----:B------:R-:W-:-:S07]  /*0330*/  UIADD3.X UR5, UPT, UPT, URZ, UR5, URZ, UP0, !UPT ;  /* 0x00000005ff057290 */ /* 0x000fce00087fe4ff */
[----:B------:R2:W-:Y:S02]  /*0340*/  UTMACCTL.PF [UR6] ;  /* 0x00000000060079b9 */ /* 0x0005e40008040000 */
[----:B------:R2:W-:Y:S02]  /*0350*/  UTMACCTL.PF [UR4] ;  /* 0x00000000040079b9 */ /* 0x0005e40008040000 */
[----:B--2---:R-:W-:Y:S01]  /*0360*/  NOP ;  /* 0x0000000000007918 */ /* 0x004fe20000000000 */
.L_x_5:
[----:B------:R-:W-:Y:S05]  /*0370*/  BSYNC.RECONVERGENT B0 ;  /* 0x0000000000007941 */ /* 0x000fea0003800200 */
.L_x_4:
[----:B------:R-:W-:Y:S04]  /*0380*/  BSSY.RECONVERGENT B0, `(.L_x_6) ;  /* 0x000000a000007945 */ /* 0x000fe80003800200 */
        /* <DEDUP_REMOVED lines=9> */
.L_x_7:
[----:B------:R-:W-:Y:S05]  /*0420*/  BSYNC.RECONVERGENT B0 ;  /* 0x0000000000007941 */ /* 0x000fea0003800200 */
.L_x_6:
[----:B------:R-:W2:Y:S01]  /*0430*/  LDCU.64 UR4, c[0x0][0x888] ;  /* 0x00011100ff0477ac */ /* 0x000ea20008000a00 */
[----:B------:R-:W-:Y:S01]  /*0440*/  ISETP.NE.AND.EX P1, PT, RZ, UR9, PT, P1 ;  /* 0x00000009ff007c0c */ /* 0x000fe2000bf25310 */
[----:B------:R-:W-:Y:S01]  /*0450*/  UPLOP3.LUT UP4, UPT, UPT, UPT, UPT, 0x80, 0x8 ;  /* 0x000000000008789c */ /* 0x000fe20003f8f070 */
[----:B--2---:R-:W-:-:S04]  /*0460*/  ISETP.NE.U32.AND P2, PT, RZ, UR4, PT ;  /* 0x00000004ff007c0c */ /* 0x004fc8000bf45070 */
[----:B------:R-:W-:-:S13]  /*0470*/  ISETP.NE.AND.EX P2, PT, RZ, UR5, PT, P2 ;  /* 0x00000005ff007c0c */ /* 0x000fda000bf45320 */
[----:B------:R-:W-:Y:S05]  /*0480*/  @P2 BRA P1, `(.L_x_8) ;  /* 0x0000000000282947 */ /* 0x000fea0000800000 */
[----:B------:R-:W-:Y:S01]  /*0490*/  UISETP.NE.U32.AND UP0, UPT, UR8, URZ, UPT ;  /* 0x000000ff0800728c */ /* 0x000fe2000bf05070 */
[----:B-----5:R-:W-:Y:S01]  /*04a0*/  FSETP.NEU.AND P1, PT, R26, RZ, PT ;  /* 0x000000ff1a00720b */ /* 0x020fe20003f2d000 */
[----:B------:R-:W-:Y:S02]  /*04b0*/  UISETP.NE.U32.AND UP2, UPT, UR4, URZ, UPT ;  /* 0x000000ff0400728c */ /* 0x000fe4000bf45070 */
[----:B------:R-:W-:Y:S02]  /*04c0*/  UISETP.NE.AND.EX UP1, UPT, UR9, URZ, UPT, UP0 ;  /* 0x000000ff0900728c */ /* 0x000fe4000bf25300 */
[----:B------:R-:W-:-:S04]  /*04d0*/  UISETP.NE.AND.EX UP0, UPT, UR5, URZ, UPT, UP2 ;  /* 0x000000ff0500728c */ /* 0x000fc8000bf05320 */
[----:B------:R-:W-:-:S04]  /*04e0*/  USEL UR4, URZ, 0xffffffff, UP0 ;  /* 0xffffffffff047887 */ /* 0x000fc80008000000 */
[----:B------:R-:W-:Y:S01]  /*04f0*/  VOTEU.ANY UP0, P1 ;  /* 0x0000000000ff7886 */ /* 0x000fe20000800100 */
[----:B------:R-:W-:-:S04]  /*0500*/  @!UP1 USEL UR4, URZ, 0xffffffff, UP0 ;  /* 0xffffffffff049887 */ /* 0x000fc80008000000 */
[----:B------:R-:W-:-:S04]  /*0510*/  ULOP3.LUT UR4, UR4, 0x1, URZ, 0xc0, !UPT ;  /* 0x0000000104047892 */ /* 0x000fc8000f8ec0ff */
[----:B------:R-:W-:-:S11]  /*0520*/  UISETP.NE.U32.AND UP4, UPT, UR4, 0x1, UPT ;  /* 0x000000010400788c */ /* 0x000fd6000bf85070 */
.L_x_8:
[----:B------:R-:W2:Y:S01]  /*0530*/  SHFL.IDX PT, R3, R56, RZ, 0x1f ;  /* 0x00001fff38037589 */ /* 0x000ea200000e0000 */
[----:B------:R-:W-:Y:S01]  /*0540*/  R2UR UR4, R2 ;  /* 0x00000000020472ca */ /* 0x000fe200000e0000 */
[----:B------:R-:W-:-:S04]  /*0550*/  UISETP.NE.AND UP0, UPT, UR24, 0x2, UPT ;  /* 0x000000021800788c */ /* 0x000fc8000bf05270 */
[----:B------:R-:W-:-:S08]  /*0560*/  USEL UR40, URZ, 0x1, UP0 ;  /* 0x00000001ff287887 */ /* 0x000fd00008000000 */
[----:B------:R-:W-:-:S06]  /*0570*/  UISETP.EQ.AND UP1, UPT, UR4, URZ, !UP0 ;  /* 0x000000ff0400728c */ /* 0x000fcc000c722270 */
[----:B------:R-:W-:Y:S02]  /*0580*/  PLOP3.LUT P4, PT, P0, PT, UP1, 0x80, 0x8 ;  /* 0x000000000008781c */ /* 0x000fe4000078f018 */
[----:B--2---:R-:W-:-:S13]  /*0590*/  ISETP.NE.AND P1, PT, R3, RZ, PT ;  /* 0x000000ff0300720c */ /* 0x004fda0003f25270 */
[----:B------:R-:W-:Y:S05]  /*05a0*/  @P1 BRA `(.L_x_9) ;  /* 0x0000000000541947 */ /* 0x000fea0003800000 */
[----:B------:R-:W-:Y:S01]  /*05b0*/  UMOV UR4, 0x400 ;  /* 0x0000040000047882 */ /* 0x000fe20000000000 */
[----:B------:R-:W-:Y:S01]  /*05c0*/  UMOV UR8, 0x1 ;  /* 0x0000000100087882 */ /* 0x000fe20000000000 */
[----:B------:R-:W-:Y:S01]  /*05d0*/  UMOV UR6, 0x4 ;  /* 0x0000000400067882 */ /* 0x000fe20000000000 */
[----:B------:R-:W-:Y:S02]  /*05e0*/  ULEA UR4, UR61, UR4, 0x18 ;  /* 0x000000043d047291 */ /* 0x000fe4000f8ec0ff */
[----:B------:R-:W-:-:S04]  /*05f0*/  UIADD3 UR8, UPT, UPT, -UR8, 0x100000, URZ ;  /* 0x0010000008087890 */ /* 0x000fc8000fffe1ff */
[----:B------:R-:W-:Y:S02]  /*0600*/  USHF.L.U32 UR9, UR8, 0xb, URZ ;  /* 0x0000000b08097899 */ /* 0x000fe400080006ff */
[----:B------:R-:W-:Y:S02]  /*0610*/  USHF.L.U32 UR8, UR8, 0x1, URZ ;  /* 0x0000000108087899 */ /* 0x000fe400080006ff */
[----:B------:R-:W-:-:S04]  /*0620*/  UIADD3 UR6, UPT, UPT, -UR6, 0x100000, URZ ;  /* 0x0010000006067890 */ /* 0x000fc8000fffe1ff */
[----:B------:R-:W-:Y:S02]  /*0630*/  USHF.L.U32 UR7, UR6, 0xb, URZ ;  /* 0x0000000b06077899 */ /* 0x000fe400080006ff */
[----:B------:R-:W-:Y:S01]  /*0640*/  USHF.L.U32 UR6, UR6, 0x1, URZ ;  /* 0x0000000106067899 */ /* 0x000fe200080006ff */
[----:B------:R-:W-:Y:S01]  /*0650*/  ELECT P1, URZ, PT ;  /* 0x0000000000ff782f */ /* 0x000fe20003820000 */
[----:B------:R-:W2:Y:S02]  /*0660*/  FENCE.VIEW.ASYNC.S ;  /* 0x00000000000073c6 */ /* 0x000ea40000000000 */
[----:B--2---:R2:W3:Y:S08]  /*0670*/  SYNCS.EXCH.64 URZ, [UR4], UR8 ;  /* 0x0000000804ff75b2 */ /* 0x0044f00008000100 */
[----:B------:R2:W4:Y:S01]  /*0680*/  SYNCS.EXCH.64 URZ, [UR4+0x20], UR6 ;  /* 0x0000200604ff75b2 */ /* 0x0005220008000100 */
[----:B------:R2:W1:Y:S01]  /*0690*/  SYNCS.EXCH.64 URZ, [UR4+0x8], UR8 ;  /* 0x0000080804ff75b2 */ /* 0x0004620008000100 */
[----:B------:R2:W1:Y:S01]  /*06a0*/  SYNCS.EXCH.64 URZ, [UR4+0x28], UR6 ;  /* 0x0000280604ff75b2 */ /* 0x0004620008000100 */
[----:B------:R2:W1:Y:S01]  /*06b0*/  SYNCS.EXCH.64 URZ, [UR4+0x10], UR8 ;  /* 0x0000100804ff75b2 */ /* 0x0004620008000100 */
[----:B------:R2:W1:Y:S01]  /*06c0*/  SYNCS.EXCH.64 URZ, [UR4+0x30], UR6 ;  /* 0x0000300604ff75b2 */ /* 0x0004620008000100 */
[----:B------:R2:W1:Y:S01]  /*06d0*/  SYNCS.EXCH.64 URZ, [UR4+0x18], UR8 ;  /* 0x0000180804ff75b2 */ /* 0x0004620008000100 */
[----:B------:R2:W1:Y:S01]  /*06e0*/  SYNCS.EXCH.64 URZ, [UR4+0x38], UR6 ;  /* 0x0000380604ff75b2 */ /* 0x0004620008000100 */
[----:B------:R-:W-:Y:S01]  /*06f0*/  NOP ;  /* 0x0000000000007918 */ /* 0x000fe20000000000 */
.L_x_9:
[----:B------:R-:W2:Y:S01]  /*0700*/  SHFL.IDX PT, R3, R56, RZ, 0x1f ;  /* 0x00001fff38037589 */ /* 0x000ea200000e0000 */
[----:B------:R-:W-:Y:S01]  /*0710*/  NOP ;  /* 0x0000000000007918 */ /* 0x000fe20000000000 */
[----:B--2---:R-:W-:-:S13]  /*0720*/  ISETP.NE.AND P1, PT, R3, 0x1, PT ;  /* 0x000000010300780c */ /* 0x004fda0003f25270 */
        /* <DEDUP_REMOVED lines=13> */
[----:B--2---:R2:W1:Y:S08]  /*0800*/  SYNCS.EXCH.64 URZ, [UR4+0x40], UR8 ;  /* 0x0000400804ff75b2 */ /* 0x0044700008000100 */
[----:B------:R2:W1:Y:S01]  /*0810*/  SYNCS.EXCH.64 URZ, [UR4+0x58], UR6 ;  /* 0x0000580604ff75b2 */ /* 0x0004620008000100 */
[----:B------:R2:W1:Y:S01]  /*0820*/  SYNCS.EXCH.64 URZ, [UR4+0x48], UR8 ;  /* 0x0000480804ff75b2 */ /* 0x0004620008000100 */
[----:B------:R2:W1:Y:S01]  /*0830*/  SYNCS.EXCH.64 URZ, [UR4+0x60], UR6 ;  /* 0x0000600604ff75b2 */ /* 0x0004620008000100 */
[----:B------:R2:W1:Y:S01]  /*0840*/  SYNCS.EXCH.64 URZ, [UR4+0x50], UR8 ;  /* 0x0000500804ff75b2 */ /* 0x0004620008000100 */
[----:B------:R2:W1:Y:S01]  /*0850*/  SYNCS.EXCH.64 URZ, [UR4+0x68], UR6 ;  /* 0x0000680604ff75b2 */ /* 0x0004620008000100 */
[----:B------:R-:W-:Y:S01]  /*0860*/  NOP ;  /* 0x0000000000007918 */ /* 0x000fe20000000000 */
.L_x_10:
[----:B------:R-:W3:Y:S01]  /*0870*/  SHFL.IDX PT, R3, R56, RZ, 0x1f ;  /* 0x00001fff38037589 */ /* 0x000ee200000e0000 */
[----:B------:R-:W-:Y:S01]  /*0880*/  NOP ;  /* 0x0000000000007918 */ /* 0x000fe20000000000 */
[----:B---3--:R-:W-:-:S13]  /*0890*/  ISETP.NE.AND P1, PT, R3, 0x3, PT ;  /* 0x000000030300780c */ /* 0x008fda0003f25270 */
[----:B------:R-:W-:Y:S05]  /*08a0*/  @P1 BRA `(.L_x_11) ;  /* 0x00000000002c1947 */ /* 0x000fea0003800000 */
[----:B--2---:R-:W-:Y:S01]  /*08b0*/  UMOV UR6, 0x400 ;  /* 0x0000040000067882 */ /* 0x004fe20000000000 */
[----:B------:R-:W-:Y:S01]  /*08c0*/  UMOV UR4, 0x20 ;  /* 0x0000002000047882 */ /* 0x000fe20000000000 */
[----:B------:R-:W-:Y:S02]  /*08d0*/  ULEA UR6, UR61, UR6, 0x18 ;  /* 0x000000063d067291 */ /* 0x000fe4000f8ec0ff */
[----:B------:R-:W-:-:S04]  /*08e0*/  UIADD3 UR4, UPT, UPT, -UR4, 0x100000, URZ ;  /* 0x0010000004047890 */ /* 0x000fc8000fffe1ff */
[----:B------:R-:W-:Y:S02]  /*08f0*/  USHF.L.U32 UR5, UR4, 0xb, URZ ;  /* 0x0000000b04057899 */ /* 0x000fe400080006ff */
[----:B------:R-:W-:Y:S01]  /*0900*/  USHF.L.U32 UR4, UR4, 0x1, URZ ;  /* 0x0000000104047899 */ /* 0x000fe200080006ff */
[----:B------:R-:W-:Y:S01]  /*0910*/  ELECT P1, URZ, PT ;  /* 0x0000000000ff782f */ /* 0x000fe20003820000 */
[----:B------:R-:W2:Y:S10]  /*0920*/  FENCE.VIEW.ASYNC.S ;  /* 0x00000000000073c6 */ /* 0x000eb40000000000 */
[----:B--2---:R3:W2:Y:S01]  /*0930*/  SYNCS.EXCH.64 URZ, [UR6+0x70], UR4 ;  /* 0x0000700406ff75b2 */ /* 0x0046a20008000100 */
[----:B------:R3:W1:Y:S02]  /*0940*/  SYNCS.EXCH.64 URZ, [UR6+0x78], UR4 ;  /* 0x0000780406ff75b2 */ /* 0x0006640008000100 */
[----:B---3--:R-:W-:Y:S01]  /*0950*/  NOP ;  /* 0x0000000000007918 */ /* 0x008fe20000000000 */
.L_x_11:
[----:B------:R-:W3:Y:S01]  /*0960*/  SHFL.IDX PT, R3, R56, RZ, 0x1f ;  /* 0x00001fff38037589 */ /* 0x000ee200000e0000 */
[----:B------:R-:W-:Y:S01]  /*0970*/  NOP ;  /* 0x0000000000007918 */ /* 0x000fe20000000000 */
[----:B---3--:R-:W-:-:S13]  /*0980*/  ISETP.NE.AND P1, PT, R3, 0x4, PT ;  /* 0x000000040300780c */ /* 0x008fda0003f25270 */
[----:B------:R-:W-:Y:S05]  /*0990*/  @P1 BRA `(.L_x_12) ;  /* 0x0000000000481947 */ /* 0x000fea0003800000 */
[----:B--2---:R-:W-:Y:S01]  /*09a0*/  UMOV UR4, 0x720 ;  /* 0x0000072000047882 */ /* 0x004fe20000000000 */
[----:B------:R-:W-:Y:S01]  /*09b0*/  UMOV UR6, 0x400 ;  /* 0x0000040000067882 */ /* 0x000fe20000000000 */
[----:B------:R-:W-:Y:S01]  /*09c0*/  USEL UR4, UR4, 0x620, UP4 ;  /* 0x0000062004047887 */ /* 0x000fe2000a000000 */
        /* <DEDUP_REMOVED lines=10> */
[----:B--2---:R3:W2:Y:S08]  /*0a70*/  SYNCS.EXCH.64 URZ, [UR6+0x80], UR8 ;  /* 0x0000800806ff75b2 */ /* 0x0046b00008000100 */
[----:B------:R3:W1:Y:S01]  /*0a80*/  SYNCS.EXCH.64 URZ, [UR6+0x90], UR4 ;  /* 0x0000900406ff75b2 */ /* 0x0006620008000100 */
[----:B------:R3:W1:Y:S01]  /*0a90*/  SYNCS.EXCH.64 URZ, [UR6+0x88], UR8 ;  /* 0x0000880806ff75b2 */ /* 0x0006620008000100 */
[----:B------:R3:W1:Y:S02]  /*0aa0*/  SYNCS.EXCH.64 URZ, [UR6+0x98], UR4 ;  /* 0x0000980406ff75b2 */ /* 0x0006640008000100 */
[----:B---3--:R-:W-:Y:S01]  /*0ab0*/  NOP ;  /* 0x0000000000007918 */ /* 0x008fe20000000000 */
.L_x_12:
[----:B------:R-:W3:Y:S01]  /*0ac0*/  SHFL.IDX PT, R3, R56, RZ, 0x1f ;  /* 0x00001fff38037589 */ /* 0x000ee200000e0000 */
[----:B------:R-:W-:Y:S01]  /*0ad0*/  NOP ;  /* 0x0000000000007918 */ /* 0x000fe20000000000 */
[----:B---3--:R-:W-:-:S13]  /*0ae0*/  ISETP.NE.AND P1, PT, R3, 0x5, PT ;  /* 0x000000050300780c */ /* 0x008fda0003f25270 */
[----:B------:R-:W-:Y:S05]  /*0af0*/  @P1 BRA `(.L_x_13) ;  /* 0x0000000000541947 */ /* 0x000fea0003800000 */
[----:B--2---:R-:W-:Y:S01]  /*0b00*/  UMOV UR4, 0x400 ;  /* 0x0000040000047882 */ /* 0x004fe20000000000 */
        /* <DEDUP_REMOVED lines=14> */
[----:B------:R3:W1:Y:S01]  /*0bf0*/  SYNCS.EXCH.64 URZ, [UR4+0xc8], UR8 ;  /* 0x0000c80804ff75b2 */ /* 0x0006620008000100 */
[----:B------:R3:W1:Y:S01]  /*0c00*/  SYNCS.EXCH.64 URZ, [UR4+0xb0], UR6 ;  /* 0x0000b00604ff75b2 */ /* 0x0006620008000100 */
[----:B------:R3:W1:Y:S01]  /*0c10*/  SYNCS.EXCH.64 URZ, [UR4+0xd0], UR8 ;  /* 0x0000d00804ff75b2 */ /* 0x0006620008000100 */
[----:B------:R3:W1:Y:S01]  /*0c20*/  SYNCS.EXCH.64 URZ, [UR4+0xb8], UR6 ;  /* 0x0000b80604ff75b2 */ /* 0x0006620008000100 */
[----:B------:R3:W1:Y:S02]  /*0c30*/  SYNCS.EXCH.64 URZ, [UR4+0xd8], UR8 ;  /* 0x0000d80804ff75b2 */ /* 0x0006640008000100 */
[----:B---3--:R-:W-:Y:S01]  /*0c40*/  NOP ;  /* 0x0000000000007918 */ /* 0x008fe20000000000 */
.L_x_13:
[----:B------:R-:W3:Y:S01]  /*0c50*/  SHFL.IDX PT, R3, R56, RZ, 0x1f ;  /* 0x00001fff38037589 */ /* 0x000ee200000e0000 */
[----:B------:R-:W-:Y:S01]  /*0c60*/  ISETP.NE.OR P0, PT, RZ, UR24, !P0 ;  /* 0x00000018ff007c0c */ /* 0x000fe2000c705670 */
        /* <DEDUP_REMOVED lines=12> */
[----:B------:R3:W1:Y:S01]  /*0d30*/  SYNCS.EXCH.64 URZ, [UR4+0xf0], UR6 ;  /* 0x0000f00604ff75b2 */ /* 0x0006620008000100 */
[----:B------:R3:W1:Y:S01]  /*0d40*/  SYNCS.EXCH.64 URZ, [UR4+0xe8], UR6 ;  /* 0x0000e80604ff75b2 */ /* 0x0006620008000100 */
[----:B------:R3:W1:Y:S02]  /*0d50*/  SYNCS.EXCH.64 URZ, [UR4+0xf8], UR6 ;  /* 0x0000f80604ff75b2 */ /* 0x0006640008000100 */
[----:B---3--:R-:W-:Y:S01]  /*0d60*/  NOP ;  /* 0x0000000000007918 */ /* 0x008fe20000000000 */
.L_x_14:
[----:B------:R-:W-:Y:S01]  /*0d70*/  VOTEU.ALL UP0, P0 ;  /* 0x0000000000ff7886 */ /* 0x000fe20000000000 */
[----:B--2---:R-:W-:Y:S01]  /*0d80*/  UMOV UR4, 0x20 ;  /* 0x0000002000047882 */ /* 0x004fe20000000000 */
[----:B------:R-:W2:Y:S01]  /*0d90*/  LDCU UR7, c[0x0][0x36c] ;  /* 0x00006d80ff0777ac */ /* 0x000ea20008000800 */
[----:B------:R-:W-:Y:S01]  /*0da0*/  NOP ;  /* 0x0000000000007918 */ /* 0x000fe20000000000 */
[----:B------:R-:W-:Y:S01]  /*0db0*/  LOP3.LUT R5, R61, 0x1f, RZ, 0xc0, !PT ;  /* 0x0000001f3d057812 */ /* 0x000fe200078ec0ff */
[----:B------:R-:W-:Y:S01]  /*0dc0*/  @!UP0 UMOV UR6, 0x400 ;  /* 0x0000040000068882 */ /* 0x000fe20000000000 */
[----:B------:R-:W-:-:S04]  /*0dd0*/  @!UP0 UIADD3 UR4, UPT, UPT, -UR4, 0x100000, URZ ;  /* 0x0010000004048890 */ /* 0x000fc8000fffe1ff */
[----:B------:R-:W-:Y:S02]  /*0de0*/  @!UP0 USHF.L.U32 UR5, UR4, 0xb, URZ ;  /* 0x0000000b04058899 */ /* 0x000fe400080006ff */
[----:B------:R-:W-:Y:S02]  /*0df0*/  @!UP0 USHF.L.U32 UR4, UR4, 0x1, URZ ;  /* 0x0000000104048899 */ /* 0x000fe400080006ff */
[----:B------:R-:W-:Y:S01]  /*0e00*/  @!UP0 ULEA UR6, UR61, UR6, 0x18 ;  /* 0x000000063d068291 */ /* 0x000fe2000f8ec0ff */
[----:B------:R-:W-:Y:S01]  /*0e10*/  VOTEU.ALL UP0, P0 ;  /* 0x0000000000ff7886 */ /* 0x000fe20000000000 */
[----:B------:R-:W-:Y:S02]  /*0e20*/  UISETP.NE.AND UP5, UPT, UR24, URZ, UPT ;  /* 0x000000ff1800728c */ /* 0x000fe4000bfa5270 */
[----:B--2---:R-:W-:Y:S01]  /*0e30*/  UISETP.EQ.U32.AND UP6, UPT, UR7, 0x1, UPT ;  /* 0x000000010700788c */ /* 0x004fe2000bfc2070 */
[----:B------:R-:W2:Y:S07]  /*0e40*/  FENCE.VIEW.ASYNC.S ;  /* 0x00000000000073c6 */ /* 0x000eae0000000000 */
[----:B--2---:R2:W3:Y:S01]  /*0e50*/  @!UP0 SYNCS.EXCH.64 URZ, [UR6+0x100], UR4 ;  /* 0x0001000406ff85b2 */ /* 0x0044e20008000100 */
[----:B------:R-:W-:Y:S05]  /*0e60*/  BRA.U !UP6, `(.L_x_15) ;  /* 0x000000010e087547 */ /* 0x000fea000b800000 */
[----:B-1-34-:R-:W-:Y:S01]  /*0e70*/  UCGABAR_ARV ;  /* 0x00000000000079c7 */ /* 0x01afe20008000000 */
[----:B------:R-:W-:Y:S05]  /*0e80*/  BRA `(.L_x_16) ;  /* 0x0000000000047947 */ /* 0x000fea0003800000 */
.L_x_15:
[----:B-1-34-:R-:W-:Y:S01]  /*0e90*/  NOP ;  /* 0x0000000000007918 */ /* 0x01afe20000000000 */
.L_x_16:
[----:B------:R-:W1:Y:S01]  /*0ea0*/  S2UR UR26, SR_CTAID.X ;  /* 0x00000000001a79c3 */ /* 0x000e620000002500 */
[----:B------:R-:W-:-:S05]  /*0eb0*/  CS2R.32 R58, SR_CgaSize ;  /* 0x00000000003a7805 */ /* 0x000fca0000008a00 */
[----:B------:R-:W-:-:S05]  /*0ec0*/  IMAD R58, R58, -0xa0, RZ ;  /* 0xffffff603a3a7824 */ /* 0x000fca00078e02ff */
[----:B--2---:R-:W-:-:S14]  /*0ed0*/  R2UR UR5, R58 ;  /* 0x000000003a0572ca */ /* 0x004fdc00000e0000 */
[----:B------:R-:W2:Y:S01]  /*0ee0*/  LDCU UR5, c[0x0][UR5+0x2b0] ;  /* 0x00005600050577ac */ /* 0x000ea20008000800 */
[----:B------:R-:W-:Y:S02]  /*0ef0*/  R2UR UR9, R2 ;  /* 0x00000000020972ca */ /* 0x000fe400000e0000 */
[----:B------:R-:W-:-:S05]  /*0f00*/  CS2R.32 R58, SR_CgaSize ;  /* 0x00000000003a7805 */ /* 0x000fca0000008a00 */
[----:B------:R-:W-:-:S05]  /*0f10*/  IMAD R58, R58, -0xa0, RZ ;  /* 0xffffff603a3a7824 */ /* 0x000fca00078e02ff */
[----:B------:R-:W-:-:S14]  /*0f20*/  R2UR UR4, R58 ;  /* 0x000000003a0472ca */ /* 0x000fdc00000e0000 */
[----:B------:R-:W3:Y:S01]  /*0f30*/  LDCU UR4, c[0x0][UR4+0x2b4] ;  /* 0x00005680040477ac */ /* 0x000ee20008000800 */
[----:B------:R-:W4:Y:S01]  /*0f40*/  S2UR UR21, SR_CTAID.Y ;  /* 0x00000000001579c3 */ /* 0x000f220000002600 */
[----:B------:R-:W-:-:S05]  /*0f50*/  CS2R.32 R58, SR_CgaSize ;  /* 0x00000000003a7805 */ /* 0x000fca0000008a00 */
[----:B------:R-:W-:-:S05]  /*0f60*/  IMAD R58, R58, -0xa0, RZ ;  /* 0xffffff603a3a7824 */ /* 0x000fca00078e02ff */
[----:B------:R-:W-:-:S14]  /*0f70*/  R2UR UR7, R58 ;  /* 0x000000003a0772ca */ /* 0x000fdc00000e0000 */
[----:B------:R-:W3:Y:S01]  /*0f80*/  LDCU UR7, c[0x0][UR7+0x2a0] ;  /* 0x00005400070777ac */ /* 0x000ee20008000800 */
[----:B------:R-:W-:-:S05]  /*0f90*/  CS2R.32 R58, SR_CgaSize ;  /* 0x00000000003a7805 */ /* 0x000fca0000008a00 */
[----:B------:R-:W-:-:S05]  /*0fa0*/  IMAD R58, R58, -0xa0, RZ ;  /* 0xffffff603a3a7824 */ /* 0x000fca00078e02ff */
[----:B------:R-:W-:-:S14]  /*0fb0*/  R2UR UR8, R58 ;  /* 0x000000003a0872ca */ /* 0x000fdc00000e0000 */
[----:B------:R-:W3:Y:S01]  /*0fc0*/  LDCU UR8, c[0x0][UR8+0x2a4] ;  /* 0x00005480080877ac */ /* 0x000ee20008000800 */
[----:B------:R-:W-:Y:S01]  /*0fd0*/  UISETP.GT.U32.AND UP0, UPT, UR9, 0xffff, UPT ;  /* 0x0000ffff0900788c */ /* 0x000fe2000bf04070 */
[----:B------:R-:W3:Y:S01]  /*0fe0*/  LDCU UR25, c[0x0][0xb24] ;  /* 0x00016480ff1977ac */ /* 0x000ee20008000800 */
[----:B------:R-:W3:Y:S01]  /*0ff0*/  LDCU UR39, c[0x0][0xb24] ;  /* 0x00016480ff2777ac */ /* 0x000ee20008000800 */
[----:B-1----:R-:W-:Y:S01]  /*1000*/  I2FP.F32.U32 R4, UR26 ;  /* 0x0000001a00047c45 */ /* 0x002fe20008201000 */
[----:B------:R-:W1:Y:S04]  /*1010*/  LDCU UR28, c[0x0][0xb30] ;  /* 0x00016600ff1c77ac */ /* 0x000e680008000800 */
[----:B--2---:R-:W-:Y:S01]  /*1020*/  FMUL R4, R4, UR5 ;  /* 0x0000000504047c20 */ /* 0x004fe20008400000 */
[----:B------:R-:W-:Y:S01]  /*1030*/  USEL UR5, UR9, 0xffff, !UP0 ;  /* 0x0000ffff09057887 */ /* 0x000fe2000c000000 */
[----:B----4-:R-:W-:Y:S01]  /*1040*/  I2FP.F32.U32 R3, UR21 ;  /* 0x0000001500037c45 */ /* 0x010fe20008201000 */
[----:B------:R-:W-:-:S03]  /*1050*/  USHF.L.U32 UR31, UR61, 0x8, URZ ;  /* 0x000000083d1f7899 */ /* 0x000fc600080006ff */
[----:B------:R-:W2:Y:S01]  /*1060*/  F2I.U32.TRUNC.NTZ R4, R4 ;  /* 0x0000000400047305 */ /* 0x000ea2000020f000 */
[----:B------:R-:W-:Y:S01]  /*1070*/  ULOP3.LUT UR30, UR5, 0xffff, URZ, 0xc0, !UPT ;  /* 0x0000ffff051e7892 */ /* 0x000fe2000f8ec0ff */
[----:B---3--:R-:W-:Y:S01]  /*1080*/  FMUL R3, R3, UR4 ;  /* 0x0000000403037c20 */ /* 0x008fe20008400000 */
[----:B------:R-:W-:-:S05]  /*1090*/  UMOV UR11, 0x55 ;  /* 0x00000055000b7882 */ /* 0x000fca0000000000 */
[----:B------:R-:W3:Y:S01]  /*10a0*/  F2I.U32.TRUNC.NTZ R3, R3 ;  /* 0x0000000300037305 */ /* 0x000ee2000020f000 */
[----:B--2---:R-:W-:Y:S02]  /*10b0*/  R2UR UR4, R4 ;  /* 0x00000000040472ca */ /* 0x004fe400000e0000 */
[----:B------:R-:W-:Y:S02]  /*10c0*/  PRMT R4, RZ, 0x7610, R4 ;  /* 0x00007610ff047816 */ /* 0x000fe40000000004 */
[----:B---3--:R-:W-:Y:S02]  /*10d0*/  R2UR UR6, R3 ;  /* 0x00000000030672ca */ /* 0x008fe400000e0000 */
[----:B------:R-:W-:-:S07]  /*10e0*/  PRMT R3, RZ, 0x7610, R3 ;  /* 0x00007610ff037816 */ /* 0x000fce0000000003 */
[----:B------:R-:W-:-:S04]  /*10f0*/  UIADD3 UR5, UPT, UPT, -UR4, URZ, URZ ;  /* 0x000000ff04057290 */ /* 0x000fc8000fffe1ff */
[----:B------:R-:W-:Y:S02]  /*1100*/  UIMAD UR5, UR7, UR5, UR26 ;  /* 0x00000005070572a4 */ /* 0x000fe4000f8e021a */
[----:B------:R-:W-:-:S04]  /*1110*/  UIADD3 UR4, UPT, UPT, -UR6, URZ, URZ ;  /* 0x000000ff06047290 */ /* 0x000fc8000fffe1ff */
[----:B------:R-:W-:Y:S01]  /*1120*/  IMAD.U32 R58, RZ, RZ, UR5 ;  /* 0x00000005ff3a7e24 */ /* 0x000fe2000f8e00ff */
[----:B------:R-:W-:-:S06]  /*1130*/  UIMAD UR4, UR8, UR4, UR21 ;  /* 0x00000004080472a4 */ /* 0x000fcc000f8e0215 */
[----:B------:R-:W-:Y:S01]  /*1140*/  IMAD.U32 R57, RZ, RZ, UR4 ;  /* 0x00000004ff397e24 */ /* 0x000fe2000f8e00ff */
[----:B-1----:R-:W-:Y:S06]  /*1150*/  BRA.U UP5, `(.L_x_17) ;  /* 0x0000000105647547 */ /* 0x002fec000b800000 */
[----:B------:R-:W-:Y:S02]  /*1160*/  R2UR UR4, R58 ;  /* 0x000000003a0472ca */ /* 0x000fe400000e0000 */
[----:B------:R-:W-:-:S11]  /*1170*/  R2UR UR12, R57 ;  /* 0x00000000390c72ca */ /* 0x000fd600000e0000 */
[----:B------:R-:W-:Y:S02]  /*1180*/  UISETP.GT.U32.AND UP0, UPT, UR4, 0x1, UPT ;  /* 0x000000010400788c */ /* 0x000fe4000bf04070 */
[----:B------:R-:W-:Y:S02]  /*1190*/  ULOP3.LUT UR10, UR4, 0xfffffffe, URZ, 0xc0, !UPT ;  /* 0xfffffffe040a7892 */ /* 0x000fe4000f8ec0ff */
[----:B------:R-:W-:Y:S02]  /*11a0*/  UISETP.NE.AND UP3, UPT, UR12, URZ, UP0 ;  /* 0x000000ff0c00728c */ /* 0x000fe40008765270 */
[----:B------:R-:W-:Y:S02]  /*11b0*/  UISETP.NE.AND UP2, UPT, UR12, 0x1, UP0 ;  /* 0x000000010c00788c */ /* 0x000fe40008745270 */
[----:B------:R-:W-:Y:S02]  /*11c0*/  UISETP.NE.AND UP1, UPT, UR12, 0x2, UP0 ;  /* 0x000000020c00788c */ /* 0x000fe40008725270 */
[----:B------:R-:W-:-:S02]  /*11d0*/  UISETP.NE.AND UP0, UPT, UR12, 0x3, UP0 ;  /* 0x000000030c00788c */ /* 0x000fc40008705270 */
[----:B------:R-:W-:Y:S02]  /*11e0*/  USEL UR6, URZ, 0x1, UP3 ;  /* 0x00000001ff067887 */ /* 0x000fe40009800000 */
[----:B------:R-:W-:Y:S02]  /*11f0*/  USEL UR5, URZ, 0x4, UP2 ;  /* 0x00000004ff057887 */ /* 0x000fe40009000000 */
[----:B------:R-:W-:Y:S02]  /*1200*/  USEL UR4, URZ, 0x10, UP1 ;  /* 0x00000010ff047887 */ /* 0x000fe40008800000 */
[----:B------:R-:W-:Y:S02]  /*1210*/  USEL UR9, URZ, 0x40, UP0 ;  /* 0x00000040ff097887 */ /* 0x000fe40008000000 */
[----:B------:R-:W-:Y:S02]  /*1220*/  USEL UR8, URZ, 0x2, UP3 ;  /* 0x00000002ff087887 */ /* 0x000fe40009800000 */
[----:B------:R-:W-:-:S02]  /*1230*/  UIADD3 UR4, UPT, UPT, UR4, UR5, UR6 ;  /* 0x0000000504047290 */ /* 0x000fc4000fffe006 */
[----:B------:R-:W-:Y:S02]  /*1240*/  USEL UR6, URZ, 0x20, UP1 ;  /* 0x00000020ff067887 */ /* 0x000fe40008800000 */
[----:B------:R-:W-:Y:S02]  /*1250*/  USEL UR7, URZ, 0x8, UP2 ;  /* 0x00000008ff077887 */ /* 0x000fe40009000000 */
[----:B------:R-:W-:Y:S02]  /*1260*/  UIADD3 UR5, UPT, UPT, UR8, UR9, UR4 ;  /* 0x0000000908057290 */ /* 0x000fe4000fffe004 */
[----:B------:R-:W-:Y:S02]  /*1270*/  ULEA UR4, UR12, UR10, 0x1 ;  /* 0x0000000a0c047291 */ /* 0x000fe4000f8e08ff */
[----:B------:R-:W-:Y:S02]  /*1280*/  USEL UR8, URZ, 0x80, UP0 ;  /* 0x00000080ff087887 */ /* 0x000fe40008000000 */
[----:B------:R-:W-:-:S03]  /*1290*/  UIADD3 UR5, UPT, UPT, UR6, UR7, UR5 ;  /* 0x0000000706057290 */ /* 0x000fc6000fffe005 */
[----:B------:R-:W-:Y:S01]  /*12a0*/  UMOV UR6, 0x3 ;  /* 0x0000000300067882 */ /* 0x000fe20000000000 */
[----:B------:R-:W-:Y:S02]  /*12b0*/  UIADD3 UR5, UPT, UPT, UR5, UR8, URZ ;  /* 0x0000000805057290 */ /* 0x000fe4000fffe0ff */
[----:B------:R-:W-:-:S04]  /*12c0*/  USHF.L.U32 UR4, UR6, UR4, URZ ;  /* 0x0000000406047299 */ /* 0x000fc800080006ff */
[----:B------:R-:W-:Y:S02]  /*12d0*/  IMAD.U32 R4, RZ, RZ, UR5 ;  /* 0x00000005ff047e24 */ /* 0x000fe4000f8e00ff */
[----:B------:R-:W-:-:S07]  /*12e0*/  IMAD.U32 R3, RZ, RZ, UR4 ;  /* 0x00000004ff037e24 */ /* 0x000fce000f8e00ff */
.L_x_17:
[----:B------:R-:W1:Y:S01]  /*12f0*/  S2UR UR60, SR_CTAID.Z ;  /* 0x00000000003c79c3 */ /* 0x000e620000002700 */
[----:B------:R-:W-:Y:S02]  /*1300*/  UISETP.GE.AND UP0, UPT, UR25, 0x1, UPT ;  /* 0x000000011900788c */ /* 0x000fe4000bf06270 */
[----:B------:R-:W-:Y:S02]  /*1310*/  UISETP.NE.AND UP3, UPT, UR24, 0x2, UPT ;  /* 0x000000021800788c */ /* 0x000fe4000bf65270 */
[----:B------:R-:W-:Y:S02]  /*1320*/  ULOP3.LUT UR31, UR31, 0x600, URZ, 0xc0, !UPT ;  /* 0x000006001f1f7892 */ /* 0x000fe4000f8ec0ff */
[----:B------:R-:W-:Y:S01]  /*1330*/  USHF.L.U32 UR30, UR11, UR30, URZ ;  /* 0x0000001e0b1e7299 */ /* 0x000fe200080006ff */
[----:B------:R-:W-:Y:S02]  /*1340*/  UMOV UR20, UR26 ;  /* 0x0000001a00147c82 */ /* 0x000fe40008000000 */
[----:B------:R-:W-:Y:S09]  /*1350*/  BRA.U !UP0, `(.L_x_18) ;  /* 0x0000000108d47547 */ /* 0x000ff2000b800000 */
[----:B------:R-:W2:Y:S01]  /*1360*/  LDCU.128 UR12, c[0x0][0xb10] ;  /* 0x00016200ff0c77ac */ /* 0x000ea20008000c00 */
[----:B------:R-:W3:Y:S01]  /*1370*/  LDCU UR6, c[0x0][0x370] ;  /* 0x00006e00ff0677ac */ /* 0x000ee20008000800 */
[----:B------:R-:W4:Y:S01]  /*1380*/  LDCU UR5, c[0x0][0x374] ;  /* 0x00006e80ff0577ac */ /* 0x000f220008000800 */
[----:B------:R-:W1:Y:S01]  /*1390*/  LDCU UR27, c[0x0][0xb0c] ;  /* 0x00016180ff1b77ac */ /* 0x000e620008000800 */
[----:B------:R-:W1:Y:S01]  /*13a0*/  LDCU UR4, c[0x0][0xb20] ;  /* 0x00016400ff0477ac */ /* 0x000e620008000800 */
[----:B------:R-:W1:Y:S01]  /*13b0*/  LDCU.64 UR8, c[0x0][0xb28] ;  /* 0x00016500ff0877ac */ /* 0x000e620008000a00 */
[----:B--2---:R-:W-:Y:S02]  /*13c0*/  UISETP.NE.AND UP0, UPT, UR14, 0x1, UPT ;  /* 0x000000010e00788c */ /* 0x004fe4000bf05270 */
[----:B----4-:R-:W-:Y:S02]  /*13d0*/  UIMAD.WIDE.U32 UR10, UR5, UR15, URZ ;  /* 0x0000000f050a72a5 */ /* 0x010fe4000f8e00ff */
[----:B---3--:R-:W-:-:S02]  /*13e0*/  UIMAD.WIDE.U32 UR18, UR6, UR12, URZ ;  /* 0x0000000c061272a5 */ /* 0x008fc4000f8e00ff */
[----:B-1----:R-:W-:Y:S02]  /*13f0*/  UISETP.NE.AND UP1, UPT, UR27, 0x1, UPT ;  /* 0x000000011b00788c */ /* 0x002fe4000bf25270 */
[----:B------:R-:W-:Y:S01]  /*1400*/  UISETP.NE.AND UP2, UPT, UR25, 0x1, UPT ;  /* 0x000000011900788c */ /* 0x000fe2000bf45270 */
[----:B------:R-:W-:Y:S02]  /*1410*/  UMOV UR10, UR11 ;  /* 0x0000000b000a7c82 */ /* 0x000fe40008000000 */
[----:B------:R-:W-:Y:S01]  /*1420*/  UMOV UR18, UR19 ;  /* 0x0000001300127c82 */ /* 0x000fe20008000000 */
[----:B------:R-:W-:Y:S02]  /*1430*/  @UP0 USHF.R.U32.HI UR5, URZ, UR4, UR10 ;  /* 0x00000004ff050299 */ /* 0x000fe4000801160a */
[----:B------:R-:W-:Y:S02]  /*1440*/  UIMAD.WIDE.U32 UR22, UR21, UR15, URZ ;  /* 0x0000000f151672a5 */ /* 0x000fe4000f8e00ff */
[----:B------:R-:W-:-:S02]  /*1450*/  UIMAD.WIDE.U32 UR10, UR5, UR8, URZ ;  /* 0x00000008050a72a5 */ /* 0x000fc4000f8e00ff */
[----:B------:R-:W-:Y:S02]  /*1460*/  @UP1 USHF.R.U32.HI UR6, URZ, UR13, UR18 ;  /* 0x0000000dff061299 */ /* 0x000fe40008011612 */
[----:B------:R-:W-:Y:S02]  /*1470*/  UIMAD.WIDE.U32 UR16, UR26, UR12, URZ ;  /* 0x0000000c1a1072a5 */ /* 0x000fe4000f8e00ff */
[----:B------:R-:W-:Y:S01]  /*1480*/  UIMAD.WIDE.U32 UR18, UR6, UR8, URZ ;  /* 0x00000008061272a5 */ /* 0x000fe2000f8e00ff */
[----:B------:R-:W-:Y:S01]  /*1490*/  UMOV UR22, UR23 ;  /* 0x0000001700167c82 */ /* 0x000fe20008000000 */
[----:B------:R-:W-:Y:S01]  /*14a0*/  UMOV UR10, UR11 ;  /* 0x0000000b000a7c82 */ /* 0x000fe20008000000 */
[----:B------:R-:W-:Y:S02]  /*14b0*/  USHF.R.U32.HI UR22, URZ, UR4, UR22 ;  /* 0x00000004ff167299 */ /* 0x000fe40008011616 */
[----:B------:R-:W-:Y:S02]  /*14c0*/  @UP2 USHF.R.U32.HI UR5, URZ, UR9, UR10 ;  /* 0x00000009ff052299 */ /* 0x000fe4000801160a */
[----:B------:R-:W-:Y:S01]  /*14d0*/  UMOV UR7, UR19 ;  /* 0x0000001300077c82 */ /* 0x000fe20008000000 */
[----:B------:R-:W-:Y:S01]  /*14e0*/  UMOV UR16, UR17 ;  /* 0x0000001100107c82 */ /* 0x000fe20008000000 */
[----:B------:R-:W-:-:S02]  /*14f0*/  @UP2 USHF.R.U32.HI UR6, URZ, UR9, UR7 ;  /* 0x00000009ff062299 */ /* 0x000fc40008011607 */
[----:B------:R-:W-:Y:S02]  /*1500*/  USHF.R.U32.HI UR16, URZ, UR13, UR16 ;  /* 0x0000000dff107299 */ /* 0x000fe40008011610 */
[----:B------:R-:W-:Y:S02]  /*1510*/  USEL UR4, UR21, UR22, !UP0 ;  /* 0x0000001615047287 */ /* 0x000fe4000c000000 */
[----:B------:R-:W-:Y:S02]  /*1520*/  UIMAD UR7, UR5, UR25, URZ ;  /* 0x00000019050772a4 */ /* 0x000fe4000f8e02ff */
[----:B------:R-:W-:Y:S02]  /*1530*/  USEL UR5, UR26, UR16, !UP1 ;  /* 0x000000101a057287 */ /* 0x000fe4000c800000 */
[----:B------:R-:W-:Y:S02]  /*1540*/  UIMAD UR12, UR6, UR25, URZ ;  /* 0x00000019060c72a4 */ /* 0x000fe4000f8e02ff */
[----:B------:R-:W-:-:S02]  /*1550*/  UISETP.GE.AND UP0, UPT, UR4, UR7, UPT ;  /* 0x000000070400728c */ /* 0x000fc4000bf06270 */
[----:B------:R-:W-:Y:S02]  /*1560*/  UIMAD.WIDE.U32 UR10, UR4, UR8, URZ ;  /* 0x00000008040a72a5 */ /* 0x000fe4000f8e00ff */
[----:B------:R-:W-:Y:S02]  /*1570*/  UISETP.GE.OR UP0, UPT, UR5, UR12, UP0 ;  /* 0x0000000c0500728c */ /* 0x000fe40008706670 */
[----:B------:R-:W-:Y:S02]  /*1580*/  UIMAD.WIDE.U32 UR12, UR5, UR8, URZ ;  /* 0x00000008050c72a5 */ /* 0x000fe4000f8e00ff */
[----:B------:R-:W-:Y:S01]  /*1590*/  UIADD3 UR10, UPT, UPT, -UR4, URZ, URZ ;  /* 0x000000ff040a7290 */ /* 0x000fe2000fffe1ff */
[----:B------:R-:W-:Y:S01]  /*15a0*/  UMOV UR8, UR11 ;  /* 0x0000000b00087c82 */ /* 0x000fe20008000000 */
[----:B------:R-:W-:Y:S02]  /*15b0*/  UIADD3 UR20, UPT, UPT, -UR5, URZ, URZ ;  /* 0x000000ff05147290 */ /* 0x000fe4000fffe1ff */
[----:B------:R-:W-:-:S03]  /*15c0*/  USHF.R.U32.HI UR8, URZ, UR9, UR8 ;  /* 0x00000009ff087299 */ /* 0x000fc60008011608 */
[----:B------:R-:W-:Y:S01]  /*15d0*/  @!UP0 UMOV UR7, UR13 ;  /* 0x0000000d00078c82 */ /* 0x000fe20008000000 */
[----:B------:R-:W-:Y:S02]  /*15e0*/  UIMAD UR21, UR14, UR10, UR21 ;  /* 0x0000000a0e1572a4 */ /* 0x000fe4000f8e0215 */
[----:B------:R-:W-:Y:S02]  /*15f0*/  USEL UR8, UR4, UR8, !UP2 ;  /* 0x0000000804087287 */ /* 0x000fe4000d000000 */
[----:B------:R-:W-:Y:S02]  /*1600*/  @!UP0 USHF.R.U32.HI UR7, URZ, UR9, UR7 ;  /* 0x00000009ff078299 */ /* 0x000fe40008011607 */
[----:B------:R-:W-:Y:S02]  /*1610*/  UIADD3 UR9, UPT, UPT, -UR8, URZ, URZ ;  /* 0x000000ff08097290 */ /* 0x000fe4000fffe1ff */
[----:B------:R-:W-:Y:S02]  /*1620*/  @!UP0 USEL UR7, UR5, UR7, !UP2 ;  /* 0x0000000705078287 */ /* 0x000fe4000d000000 */
[----:B------:R-:W-:-:S02]  /*1630*/  UIMAD UR9, UR25, UR9, UR4 ;  /* 0x00000009190972a4 */ /* 0x000fc4000f8e0204 */
[----:B------:R-:W-:Y:S02]  /*1640*/  @!UP0 UIADD3 UR8, UPT, UPT, UR8, -UR7, URZ ;  /* 0x8000000708088290 */ /* 0x000fe4000fffe0ff */
[----:B------:R-:W-:Y:S02]  /*1650*/  @!UP0 UIMAD UR6, UR9, UR6, UR7 ;  /* 0x00000006090682a4 */ /* 0x000fe4000f8e0207 */
[----:B------:R-:W-:Y:S02]  /*1660*/  @!UP0 UIMAD UR4, UR8, UR25, UR5 ;  /* 0x00000019080482a4 */ /* 0x000fe4000f8e0205 */
[----:B------:R-:W-:Y:S02]  /*1670*/  UIMAD UR20, UR27, UR20, UR26 ;  /* 0x000000141b1472a4 */ /* 0x000fe4000f8e021a */
[----:B------:R-:W-:Y:S01]  /*1680*/  UIMAD UR21, UR4, UR14, UR21 ;  /* 0x0000000e041572a4 */ /* 0x000fe2000f8e0215 */
[----:B------:R-:W-:Y:S02]  /*1690*/  @!UP0 UMOV UR5, UR6 ;  /* 0x0000000600058c82 */ /* 0x000fe40008000000 */
[----:B------:R-:W-:-:S12]  /*16a0*/  UIMAD UR20, UR5, UR27, UR20 ;  /* 0x0000001b051472a4 */ /* 0x000fd8000f8e0214 */
.L_x_18:
[----:B------:R-:W-:-:S09]  /*16b0*/  UISETP.NE.AND UP0, UPT, UR28, 0x1, UPT ;  /* 0x000000011c00788c */ /* 0x000fd2000bf05270 */
[----:B------:R-:W-:Y:S05]  /*16c0*/  BRA.U UP0, `(.L_x_19) ;  /* 0x0000000100447547 */ /* 0x000fea000b800000 */
[----:B------:R-:W2:Y:S01]  /*16d0*/  LDCU.128 UR8, c[0x0][0xb10] ;  /* 0x00016200ff0877ac */ /* 0x000ea20008000c00 */
[----:B------:R-:W3:Y:S01]  /*16e0*/  LDCU UR12, c[0x0][0xb0c] ;  /* 0x00016180ff0c77ac */ /* 0x000ee20008000800 */
[----:B------:R-:W4:Y:S01]  /*16f0*/  LDCU UR13, c[0x0][0xb20] ;  /* 0x00016400ff0d77ac */ /* 0x000f220008000800 */
[----:B--2---:R-:W-:Y:S02]  /*1700*/  UIMAD.WIDE.U32 UR6, UR20, UR8, URZ ;  /* 0x00000008140672a5 */ /* 0x004fe4000f8e00ff */
[----:B------:R-:W-:Y:S02]  /*1710*/  UIMAD.WIDE.U32 UR4, UR21, UR11, URZ ;  /* 0x0000000b150472a5 */ /* 0x000fe4000f8e00ff */
[----:B---3--:R-:W-:Y:S02]  /*1720*/  UISETP.NE.AND UP1, UPT, UR12, 0x1, UPT ;  /* 0x000000010c00788c */ /* 0x008fe4000bf25270 */
[----:B------:R-:W-:Y:S01]  /*1730*/  UISETP.NE.AND UP0, UPT, UR10, 0x1, UPT ;  /* 0x000000010a00788c */ /* 0x000fe2000bf05270 */
[----:B------:R-:W-:-:S02]  /*1740*/  UMOV UR6, UR7 ;  /* 0x0000000700067c82 */ /* 0x000fc40008000000 */
[----:B------:R-:W-:Y:S01]  /*1750*/  UMOV UR4, UR5 ;  /* 0x0000000500047c82 */ /* 0x000fe20008000000 */
[----:B------:R-:W-:Y:S02]  /*1760*/  USHF.R.U32.HI UR6, URZ, UR9, UR6 ;  /* 0x00000009ff067299 */ /* 0x000fe40008011606 */
[----:B----4-:R-:W-:Y:S02]  /*1770*/  USHF.R.U32.HI UR4, URZ, UR13, UR4 ;  /* 0x0000000dff047299 */ /* 0x010fe40008011604 */
[----:B------:R-:W-:Y:S02]  /*1780*/  USEL UR5, UR20, UR6, !UP1 ;  /* 0x0000000614057287 */ /* 0x000fe4000c800000 */
[----:B------:R-:W-:-:S04]  /*1790*/  USEL UR4, UR21, UR4, !UP0 ;  /* 0x0000000415047287 */ /* 0x000fc8000c000000 */
[----:B------:R-:W-:Y:S02]  /*17a0*/  UIADD3 UR6, UPT, UPT, -UR4, UR5, URZ ;  /* 0x0000000504067290 */ /* 0x000fe4000fffe1ff */
[----:B------:R-:W-:Y:S02]  /*17b0*/  UIADD3 UR4, UPT, UPT, UR4, -UR5, URZ ;  /* 0x8000000504047290 */ /* 0x000fe4000fffe0ff */
[----:B------:R-:W-:Y:S02]  /*17c0*/  UIMAD UR21, UR6, UR10, UR21 ;  /* 0x0000000a061572a4 */ /* 0x000fe4000f8e0215 */
[----:B------:R-:W-:-:S12]  /*17d0*/  UIMAD UR20, UR4, UR12, UR20 ;  /* 0x0000000c041472a4 */ /* 0x000fd8000f8e0214 */
.L_x_19:
[----:B------:R-:W-:Y:S05]  /*17e0*/  BRA.U !UP6, `(.L_x_20) ;  /* 0x000000010e0c7547 */ /* 0x000fea000b800000 */
[----:B------:R-:W-:Y:S01]  /*17f0*/  UCGABAR_WAIT ;  /* 0x0000000000007dc7 */ /* 0x000fe20008000000 */
[----:B------:R-:W-:Y:S01]  /*1800*/  CCTL.IVALL ;  /* 0x00000000ff00798f */ /* 0x000fe20002000000 */
[----:B------:R-:W-:Y:S05]  /*1810*/  BRA `(.L_x_21) ;  /* 0x0000000000047947 */ /* 0x000fea0003800000 */
.L_x_20:
[----:B------:R-:W-:Y:S06]  /*1820*/  BAR.SYNC.DEFER_BLOCKING 0x0 ;  /* 0x0000000000007b1d */ /* 0x000fec0000010000 */
.L_x_21:
[----:B------:R-:W-:Y:S05]  /*1830*/  BRA.U UP3, `(.L_x_22) ;  /* 0x0000001903207547 */ /* 0x000fea000b800000 */
[----:B------:R-:W2:Y:S01]  /*1840*/  LDCU UR6, c[0x0][0x38c] ;  /* 0x00007180ff0677ac */ /* 0x000ea20008000800 */
[----:B------:R-:W-:Y:S01]  /*1850*/  PLOP3.LUT P2, PT, PT, PT, UP4, 0x80, 0x8 ;  /* 0x000000000008781c */ /* 0x000fe20003f4f048 */
[----:B------:R-:W-:Y:S01]  /*1860*/  IMAD.MOV.U32 R12, RZ, RZ, 0x1 ;  /* 0x00000001ff0c7424 */ /* 0x000fe200078e00ff */
[----:B------:R-:W-:Y:S01]  /*1870*/  ISETP.NE.AND P3, PT, R5, RZ, P4 ;  /* 0x000000ff0500720c */ /* 0x000fe20002765270 */
[----:B------:R-:W-:Y:S01]  /*1880*/  USHF.L.U32 UR7, UR26, 0x6, URZ ;  /* 0x000000061a077899 */ /* 0x000fe200080006ff */
[----:B------:R-:W-:Y:S01]  /*1890*/  PLOP3.LUT P2, PT, P2, PT, PT, 0x8, 0x80 ;  /* 0x000000000080781c */ /* 0x000fe2000174e170 */
[----:B------:R-:W-:Y:S01]  /*18a0*/  USHF.L.U32 UR69, UR26, 0x5, URZ ;  /* 0x000000051a457899 */ /* 0x000fe200080006ff */
[----:B------:R-:W-:Y:S01]  /*18b0*/  CS2R R10, SRZ ;  /* 0x00000000000a7805 */ /* 0x000fe2000001ff00 */
[----:B------:R-:W-:Y:S01]  /*18c0*/  UISETP.NE.AND UP1, UPT, UR24, URZ, UPT ;  /* 0x000000ff1800728c */ /* 0x000fe2000bf25270 */
[----:B------:R-:W-:Y:S01]  /*18d0*/  IMAD.MOV.U32 R9, RZ, RZ, RZ ;  /* 0x000000ffff097224 */ /* 0x000fe200078e00ff */
[----:B------:R-:W3:Y:S01]  /*18e0*/  LDCU UR63, c[0x0][0x370] ;  /* 0x00006e00ff3f77ac */ /* 0x000ee20008000800 */
[----:B------:R-:W-:Y:S01]  /*18f0*/  IMAD.MOV.U32 R8, RZ, RZ, 0x1 ;  /* 0x00000001ff087424 */ /* 0x000fe200078e00ff */
[----:B------:R-:W4:Y:S01]  /*1900*/  LDCU.64 UR54, c[0x0][0x348] ;  /* 0x00006900ff3677ac */ /* 0x000f220008000a00 */
[----:B--2---:R-:W-:-:S02]  /*1910*/  UIADD3 UR5, UPT, UPT, UR6, 0x7f, URZ ;  /* 0x0000007f06057890 */ /* 0x004fc4000fffe0ff */
[----:B------:R-:W-:Y:S02]  /*1920*/  UIADD3 UR70, UPT, UPT, UR6, 0xfe, URZ ;  /* 0x000000fe06467890 */ /* 0x000fe4000fffe0ff */
[----:B------:R-:W-:Y:S01]  /*1930*/  USHF.R.S32.HI UR4, URZ, 0x1f, UR5 ;  /* 0x0000001fff047899 */ /* 0x000fe20008011405 */
[----:B------:R-:W2:Y:S03]  /*1940*/  LDCU UR62, c[0x0][0x374] ;  /* 0x00006e80ff3e77ac */ /* 0x000ea60008000800 */
[----:B------:R-:W-:Y:S02]  /*1950*/  ULEA.HI UR4, UR4, UR5, URZ, 0x7 ;  /* 0x0000000504047291 */ /* 0x000fe4000f8f38ff */
[----:B------:R-:W-:Y:S02]  /*1960*/  UIADD3 UR5, UPT, UPT, UR6, -0x1, URZ ;  /* 0xffffffff06057890 */ /* 0x000fe4000fffe0ff */
[----:B------:R-:W-:-:S02]  /*1970*/  USHF.R.S32.HI UR65, URZ, 0x7, UR4 ;  /* 0x00000007ff417899 */ /* 0x000fc40008011404 */
[----:B------:R-:W-:Y:S02]  /*1980*/  UISETP.GE.U32.AND UP2, UPT, UR5, -0xff, UPT ;  /* 0xffffff010500788c */ /* 0x000fe4000bf46070 */
[----:B------:R-:W-:Y:S02]  /*1990*/  UISETP.LT.U32.AND UP0, UPT, UR65, 0x4, UPT ;  /* 0x000000044100788c */ /* 0x000fe4000bf01070 */
[----:B------:R-:W-:Y:S02]  /*19a0*/  ULOP3.LUT UR5, UR7, 0x40, URZ, 0xc0, !UPT ;  /* 0x0000004007057892 */ /* 0x000fe4000f8ec0ff */
[----:B------:R-:W-:Y:S02]  /*19b0*/  USEL UR64, UR65, 0x4, UP0 ;  /* 0x0000000441407887 */ /* 0x000fe40008000000 */
[----:B------:R-:W-:Y:S02]  /*19c0*/  ULOP3.LUT UR69, UR69, 0x20, URZ, 0xc0, !UPT ;  /* 0x0000002045457892 */ /* 0x000fe4000f8ec0ff */
[----:B------:R-:W-:-:S02]  /*19d0*/  UIADD3 UR4, UPT, UPT, UR64, -0x1, URZ ;  /* 0xffffffff40047890 */ /* 0x000fc4000fffe0ff */
[----:B------:R-:W-:Y:S02]  /*19e0*/  @UP2 UIADD3 UR4, UPT, UPT, UR64, URZ, URZ ;  /* 0x000000ff40042290 */ /* 0x000fe4000fffe0ff */
[----:B------:R-:W-:Y:S02]  /*19f0*/  USEL UR37, UR40, 0x2, UP1 ;  /* 0x0000000228257887 */ /* 0x000fe40008800000 */
[----:B------:R-:W-:Y:S02]  /*1a00*/  ULEA.HI UR67, UR31, UR5, URZ, 0x1b ;  /* 0x000000051f437291 */ /* 0x000fe4000f8fd8ff */
[----:B------:R-:W-:Y:S02]  /*1a10*/  UIADD3 UR68, UPT, UPT, UR65, -UR64, URZ ;  /* 0x8000004041447290 */ /* 0x000fe4000fffe0ff */
[----:B------:R-:W-:Y:S02]  /*1a20*/  UIADD3 UR38, UPT, UPT, UR4, 0x1, URZ ;  /* 0x0000000104267890 */ /* 0x000fe4000fffe0ff */
[----:B------:R-:W-:Y:S01]  /*1a30*/  UIADD3 UR66, UPT, UPT, -UR4, URZ, URZ ;  /* 0x000000ff04427290 */ /* 0x000fe2000fffe1ff */
[----:B--234-:R-:W-:-:S11]  /*1a40*/  UMOV UR23, URZ ;  /* 0x000000ff00177c82 */ /* 0x01cfd60008000000 */
.L_x_46:
[----:B------:R-:W-:Y:S01]  /*1a50*/  UISETP.NE.AND UP0, UPT, UR61, URZ, UPT ;  /* 0x000000ff3d00728c */ /* 0x000fe2000bf05270 */
[----:B------:R-:W2:Y:S08]  /*1a60*/  S2UR UR61, SR_CgaCtaId ;  /* 0x00000000003d79c3 */ /* 0x000eb00000008800 */
[----:B---3--:R-:W-:Y:S05]  /*1a70*/  BRA.U UP0, `(.L_x_23) ;  /* 0x0000000100347547 */ /* 0x008fea000b800000 */
[----:B------:R-:W3:Y:S01]  /*1a80*/  S2R R0, SR_CgaCtaId ;  /* 0x0000000000007919 */ /* 0x000ee20000008800 */
[----:B------:R-:W-:-:S04]  /*1a90*/  MOV R2, 0x400 ;  /* 0x0000040000027802 */ /* 0x000fc80000000f00 */
[----:B---3--:R-:W-:Y:S02]  /*1aa0*/  LEA R0, R0, R2, 0x18 ;  /* 0x0000000200007211 */ /* 0x008fe400078ec0ff */
[----:B------:R-:W-:-:S03]  /*1ab0*/  SHF.L.U32 R2, R8, 0x1f, RZ ;  /* 0x0000001f08027819 */ /* 0x000fc600000006ff */
[----:B------:R-:W-:-:S04]  /*1ac0*/  IMAD R0, R9, 0x8, R0 ;  /* 0x0000000809007824 */ /* 0x000fc800078e0200 */
[----:B------:R-:W3:Y:S02]  /*1ad0*/  SYNCS.PHASECHK.TRANS64.TRYWAIT P0, [R0+URZ+0xf0], R2 ;  /* 0x0000f002000075a7 */ /* 0x000ee400080011ff */
[----:B---3--:R-:W-:Y:S05]  /*1ae0*/  @!P0 BRA `(.L_x_24) ;  /* 0x00000068008c8947 */ /* 0x008fea0003800000 */
.L_x_137:
[----:B------:R-:W-:Y:S01]  /*1af0*/  VIADD R9, R9, 0x1 ;  /* 0x0000000109097836 */ /* 0x000fe20000000000 */
[----:B------:R3:W-:Y:S04]  /*1b00*/  SYNCS.ARRIVE.TRANS64.A1T0 RZ, [R0+URZ+0xe0], RZ ;  /* 0x0000e0ff00ff79a7 */ /* 0x0007e800081000ff */
[----:B------:R-:W-:-:S04]  /*1b10*/  ISETP.NE.AND P0, PT, R9, 0x2, PT ;  /* 0x000000020900780c */ /* 0x000fc80003f05270 */
[----:B------:R-:W-:Y:S02]  /*1b20*/  SEL R9, R9, RZ, P0 ;  /* 0x000000ff09097207 */ /* 0x000fe40000000000 */
[----:B---3--:R-:W-:-:S04]  /*1b30*/  SEL R0, RZ, 0x1, P0 ;  /* 0x00000001ff007807 */ /* 0x008fc80000000000 */
[----:B------:R-:W-:-:S07]  /*1b40*/  LOP3.LUT R8, R8, R0, RZ, 0x3c, !PT ;  /* 0x0000000008087212 */ /* 0x000fce00078e3cff */
.L_x_23:
[----:B------:R-:W-:Y:S01]  /*1b50*/  UMOV UR22, 0x400 ;  /* 0x0000040000167882 */ /* 0x000fe20000000000 */
[----:B------:R-:W-:Y:S01]  /*1b60*/  SHF.L.U32 R0, R12, 0x1f, RZ ;  /* 0x0000001f0c007819 */ /* 0x000fe200000006ff */
[----:B--2---:R-:W-:Y:S02]  /*1b70*/  ULEA UR22, UR61, UR22, 0x18 ;  /* 0x000000163d167291 */ /* 0x004fe4000f8ec0ff */
[----:B------:R-:W-:Y:S02]  /*1b80*/  UISETP.GE.U32.AND UP0, UPT, UR70, 0xff, UPT ;  /* 0x000000ff4600788c */ /* 0x000fe4000bf06070 */
[----:B------:R-:W-:Y:S02]  /*1b90*/  ULEA UR4, UR23, UR22, 0x3 ;  /* 0x0000001617047291 */ /* 0x000fe4000f8e18ff */
[----:B------:R-:W-:-:S03]  /*1ba0*/  ULEA UR27, UR21, UR69, 0x6 ;  /* 0x00000045151b7291 */ /* 0x000fc6000f8e30ff */
[----:B------:R-:W-:-:S04]  /*1bb0*/  UMOV UR21, URZ ;  /* 0x000000ff00157c82 */ /* 0x000fc80008000000 */
[----:B------:R2:W3:Y:S01]  /*1bc0*/  SYNCS.PHASECHK.TRANS64.TRYWAIT P1, [UR4+0x20], R0 ;  /* 0x00002000ff0075a7 */ /* 0x0004e20008021104 */
[----:B------:R-:W-:-:S04]  /*1bd0*/  ULEA.HI UR4, UR20, UR20, URZ, 0x1 ;  /* 0x0000001414047291 */ /* 0x000fc8000f8f08ff */
[----:B------:R-:W-:-:S04]  /*1be0*/  USHF.L.U32 UR4, UR4, 0x6, URZ ;  /* 0x0000000604047899 */ /* 0x000fc800080006ff */
[----:B------:R-:W-:-:S04]  /*1bf0*/  ULOP3.LUT UR59, UR4, 0xffffff80, URZ, 0xc0, !UPT ;  /* 0xffffff80043b7892 */ /* 0x000fc8000f8ec0ff */
[----:B------:R-:W-:Y:S01]  /*1c00*/  UIADD3 UR59, UPT, UPT, UR67, UR59, URZ ;  /* 0x0000003b433b7290 */ /* 0x000fe2000fffe0ff */
[----:B------:R-:W-:Y:S11]  /*1c10*/  BRA.U !UP0, `(.L_x_25) ;  /* 0x0000000508607547 */ /* 0x000ff6000b800000 */
[----:B------:R-:W-:Y:S01]  /*1c20*/  UMOV UR29, UR66 ;  /* 0x00000042001d7c82 */ /* 0x000fe20008000000 */
[----:B------:R-:W-:Y:S01]  /*1c30*/  UMOV UR6, UR23 ;  /* 0x0000001700067c82 */ /* 0x000fe20008000000 */
[----:B------:R-:W-:-:S05]  /*1c40*/  UMOV UR42, 0x40 ;  /* 0x00000040002a7882 */ /* 0x000fca0000000000 */
.L_x_33:
[----:B------:R-:W-:Y:S01]  /*1c50*/  ULEA UR7, UR6, UR22, 0x3 ;  /* 0x0000001606077291 */ /* 0x000fe2000f8e18ff */
[----:B---3--:R-:W-:Y:S01]  /*1c60*/  @P4 MOV R2, 0x18000 ;  /* 0x0001800000024802 */ /* 0x008fe20000000f00 */
[----:B-123--:R-:W-:Y:S10]  /*1c70*/  @P1 BRA `(.L_x_26) ;  /* 0x00000000000c1947 */ /* 0x00eff40003800000 */
[----:B------:R-:W-:-:S04]  /*1c80*/  SHF.L.U32 R3, R12, 0x1f, RZ ;  /* 0x0000001f0c037819 */ /* 0x000fc800000006ff */
[----:B------:R-:W3:Y:S02]  /*1c90*/  SYNCS.PHASECHK.TRANS64.TRYWAIT P0, [UR7+0x20], R3 ;  /* 0x00002003ff0075a7 */ /* 0x000ee40008001107 */
[----:B---3--:R-:W-:Y:S05]  /*1ca0*/  @!P0 BRA `(.L_x_27) ;  /* 0x0000006800308947 */ /* 0x008fea0003800000 */
.L_x_26:
[----:B------:R3:W-:Y:S01]  /*1cb0*/  @P4 SYNCS.ARRIVE.TRANS64 RZ, [UR7], R2 ;  /* 0x00000002ffff49a7 */ /* 0x0007e20008000007 */
[----:B------:R-:W-:Y:S02]  /*1cc0*/  ULOP3.LUT UR4, UR37, 0x2, URZ, 0xfc, !UPT ;  /* 0x0000000225047892 */ /* 0x000fe4000f8efcff */
[----:B------:R-:W-:Y:S02]  /*1cd0*/  UIADD3 UR29, UPT, UPT, UR29, 0x1, URZ ;  /* 0x000000011d1d7890 */ /* 0x000fe4000fffe0ff */
[----:B------:R-:W-:Y:S02]  /*1ce0*/  UISETP.NE.AND UP0, UPT, UR4, 0x2, UPT ;  /* 0x000000020400788c */ /* 0x000fe4000bf05270 */
[----:B------:R-:W-:-:S07]  /*1cf0*/  UISETP.NE.AND UP2, UPT, UR29, 0x1, UPT ;  /* 0x000000011d00788c */ /* 0x000fce000bf45270 */
[----:B------:R-:W-:Y:S05]  /*1d00*/  BRA.U UP0, `(.L_x_28) ;  /* 0x0000000100047547 */ /* 0x000fea000b800000 */
[----:B-1----:R-:W-:Y:S05]  /*1d10*/  BPT.TRAP 0x1 ;  /* 0x000000040000795c */ /* 0x002fea0000300000 */
.L_x_28:
[----:B------:R-:W-:Y:S04]  /*1d20*/  BSSY.RECONVERGENT B0, `(.L_x_29) ;  /* 0x0000003000007945 */ /* 0x000fe80003800200 */
[----:B------:R-:W-:Y:S05]  /*1d30*/  @!P3 BRA `(.L_x_30) ;  /* 0x000000000004b947 */ /* 0x000fea0003800000 */
[----:B-1----:R-:W-:Y:S05]  /*1d40*/  BPT.TRAP 0x1 ;  /* 0x000000040000795c */ /* 0x002fea0000300000 */
.L_x_30:
[----:B-1----:R-:W-:Y:S05]  /*1d50*/  BSYNC.RECONVERGENT B0 ;  /* 0x0000000000007941 */ /* 0x002fea0003800200 */
.L_x_29:
[----:B------:R-:W-:Y:S01]  /*1d60*/  UIADD3 UR4, UPT, UPT, UR6, 0x1, URZ ;  /* 0x0000000106047890 */ /* 0x000fe2000fffe0ff */
[----:B------:R-:W-:Y:S01]  /*1d70*/  BSSY.RECONVERGENT B0, `(.L_x_31) ;  /* 0x000003e000007945 */ /* 0x000fe20003800200 */
[----:B------:R-:W-:Y:S02]  /*1d80*/  ELECT P0, URZ, PT ;  /* 0x0000000000ff782f */ /* 0x000fe40003800000 */
[----:B------:R-:W-:-:S04]  /*1d90*/  UISETP.NE.AND UP0, UPT, UR4, 0x4, UPT ;  /* 0x000000040400788c */ /* 0x000fc8000bf05270 */
[----:B------:R-:W-:Y:S02]  /*1da0*/  USEL UR5, URZ, 0x1, UP0 ;  /* 0x00000001ff057887 */ /* 0x000fe40008000000 */
[----:B------:R-:W-:-:S04]  /*1db0*/  USEL UR23, UR4, URZ, UP0 ;  /* 0x000000ff04177287 */ /* 0x000fc80008000000 */
[----:B------:R-:W-:Y:S01]  /*1dc0*/  ULEA UR4, UR23, UR22, 0x3 ;  /* 0x0000001617047291 */ /* 0x000fe2000f8e18ff */
[----:B------:R-:W-:-:S04]  /*1dd0*/  LOP3.LUT R12, R12, UR5, RZ, 0x3c, !PT ;  /* 0x000000050c0c7c12 */ /* 0x000fc8000f8e3cff */
[----:B--2---:R-:W-:-:S04]  /*1de0*/  SHF.L.U32 R0, R12, 0x1f, RZ ;  /* 0x0000001f0c007819 */ /* 0x004fc800000006ff */
[----:B------:R1:W2:Y:S01]  /*1df0*/  SYNCS.PHASECHK.TRANS64.TRYWAIT P1, [UR4+0x20], R0 ;  /* 0x00002000ff0075a7 */ /* 0x0002a20008021104 */
[----:B------:R-:W-:Y:S05]  /*1e00*/  @!P0 BRA `(.L_x_32) ;  /* 0x0000000000d08947 */ /* 0x000fea0003800000 */
[----:B------:R-:W-:Y:S02]  /*1e10*/  ULEA UR32, UR6, UR31, 0xd ;  /* 0x0000001f06207291 */ /* 0x000fe4000f8e68ff */
[----:B------:R-:W-:Y:S02]  /*1e20*/  UIADD3 UR4, UP1, UPT, UR54, 0x80, URZ ;  /* 0x0000008036047890 */ /* 0x000fe4000ff3e0ff */
[----:B------:R-:W-:Y:S02]  /*1e30*/  ULEA UR32, UR32, UR22, 0x2 ;  /* 0x0000001620207291 */ /* 0x000fe4000f8e10ff */
[----:B------:R-:W-:Y:S02]  /*1e40*/  ULEA UR13, UR6, UR22, 0xe ;  /* 0x00000016060d7291 */ /* 0x000fe4000f8e70ff */
[----:B------:R-:W-:Y:S02]  /*1e50*/  UIADD3 UR14, UP0, UPT, UR54, 0x180, URZ ;  /* 0x00000180360e7890 */ /* 0x000fe4000ff1e0ff */
[----:B------:R-:W-:-:S02]  /*1e60*/  UIADD3 UR58, UPT, UPT, UR42, -0x40, URZ ;  /* 0xffffffc02a3a7890 */ /* 0x000fc4000fffe0ff */
[----:B------:R-:W-:Y:S02]  /*1e70*/  ULOP3.LUT UR57, UR7, 0xfefffff8, URZ, 0xc0, !UPT ;  /* 0xfefffff807397892 */ /* 0x000fe4000f8ec0ff */
[----:B------:R-:W-:Y:S02]  /*1e80*/  UIADD3.X UR5, UPT, UPT, URZ, UR55, URZ, UP1, !UPT ;  /* 0x00000037ff057290 */ /* 0x000fe40008ffe4ff */
[----:B------:R-:W-:Y:S02]  /*1e90*/  UIADD3 UR56, UPT, UPT, UR32, 0x6400, URZ ;  /* 0x0000640020387890 */ /* 0x000fe4000fffe0ff */
[----:B------:R-:W-:Y:S02]  /*1ea0*/  UPRMT UR17, URZ, 0x5410, UR30 ;  /* 0x00005410ff117896 */ /* 0x000fe4000800001e */
[----:B------:R-:W-:Y:S02]  /*1eb0*/  UIADD3 UR50, UPT, UPT, UR42, -0x20, URZ ;  /* 0xffffffe02a327890 */ /* 0x000fe4000fffe0ff */
[----:B------:R-:W-:-:S02]  /*1ec0*/  UIADD3 UR48, UPT, UPT, UR32, 0x8400, URZ ;  /* 0x0000840020307890 */ /* 0x000fc4000fffe0ff */
[----:B------:R-:W-:Y:S02]  /*1ed0*/  UIADD3 UR40, UPT, UPT, UR32, 0xa400, URZ ;  /* 0x0000a40020287890 */ /* 0x000fe4000fffe0ff */
[----:B------:R-:W-:Y:S02]  /*1ee0*/  UIADD3 UR34, UPT, UPT, UR42, 0x20, URZ ;  /* 0x000000202a227890 */ /* 0x000fe4000fffe0ff */
[----:B------:R-:W-:Y:S02]  /*1ef0*/  UIADD3 UR32, UPT, UPT, UR32, 0xc400, URZ ;  /* 0x0000c40020207890 */ /* 0x000fe4000fffe0ff */
[----:B------:R-:W-:Y:S02]  /*1f00*/  UIADD3.X UR15, UPT, UPT, URZ, UR55, URZ, UP0, !UPT ;  /* 0x00000037ff0f7290 */ /* 0x000fe400087fe4ff */
[----:B------:R-:W-:Y:S02]  /*1f10*/  UIADD3 UR24, UPT, UPT, UR13, 0x26400, URZ ;  /* 0x000264000d187890 */ /* 0x000fe4000fffe0ff */
[----:B------:R-:W-:Y:S01]  /*1f20*/  UIADD3 UR8, UPT, UPT, UR13, 0x27400, URZ ;  /* 0x000274000d087890 */ /* 0x000fe2000fffe0ff */
[----:B------:R-:W-:Y:S01]  /*1f30*/  UMOV UR46, 0x0 ;  /* 0x00000000002e7882 */ /* 0x000fe20000000000 */
[----:B------:R-:W-:Y:S01]  /*1f40*/  UMOV UR47, 0x10000000 ;  /* 0x10000000002f7882 */ /* 0x000fe20000000000 */
[----:B------:R-:W-:Y:S01]  /*1f50*/  UMOV UR51, UR59 ;  /* 0x0000003b00337c82 */ /* 0x000fe20008000000 */
[----:B------:R-:W-:Y:S01]  /*1f60*/  UMOV UR52, UR60 ;  /* 0x0000003c00347c82 */ /* 0x000fe20008000000 */
[----:B------:R-:W-:Y:S01]  /*1f70*/  UMOV UR49, UR57 ;  /* 0x0000003900317c82 */ /* 0x000fe20008000000 */
[----:B------:R-:W-:Y:S01]  /*1f80*/  UMOV UR43, UR59 ;  /* 0x0000003b002b7c82 */ /* 0x000fe20008000000 */
[----:B------:R-:W-:Y:S01]  /*1f90*/  UMOV UR44, UR60 ;  /* 0x0000003c002c7c82 */ /* 0x000fe20008000000 */
[----:B------:R-:W-:Y:S01]  /*1fa0*/  UMOV UR41, UR57 ;  /* 0x0000003900297c82 */ /* 0x000fe20008000000 */
[----:B------:R-:W-:Y:S01]  /*1fb0*/  UTMALDG.3D.MULTICAST.2CTA [UR56], [UR4], UR17, desc[UR46] ;  /* 0x00002e38040073b4 */ /* 0x000fe20008211811 */
[----:B------:R-:W-:Y:S01]  /*1fc0*/  UMOV UR35, UR59 ;  /* 0x0000003b00237c82 */ /* 0x000fe20008000000 */
        /* <DEDUP_REMOVED lines=10> */
[----:B------:R-:W-:Y:S01]  /*2070*/  UIADD3 UR16, UPT, UPT, UR13, 0x28400, URZ ;  /* 0x000284000d107890 */ /* 0x000fe2000fffe0ff */
[----:B------:R-:W-:Y:S01]  /*2080*/  UMOV UR18, UR42 ;  /* 0x0000002a00127c82 */ /* 0x000fe20008000000 */
[----:B------:R-:W-:Y:S01]  /*2090*/  UMOV UR19, UR27 ;  /* 0x0000001b00137c82 */ /* 0x000fe20008000000 */
[----:B------:R-:W-:Y:S01]  /*20a0*/  UTMALDG.3D.MULTICAST.2CTA [UR40], [UR4], UR17, desc[UR46] ;  /* 0x00002e28040073b4 */ /* 0x000fe20008211811 */
[----:B------:R-:W-:Y:S01]  /*20b0*/  UMOV UR20, UR60 ;  /* 0x0000003c00147c82 */ /* 0x000fe20008000000 */
[----:B------:R4:W-:Y:S01]  /*20c0*/  UTMALDG.3D.MULTICAST.2CTA [UR32], [UR4], UR17, desc[UR46] ;  /* 0x00002e20040073b4 */ /* 0x0009e20008211811 */
[----:B------:R-:W-:Y:S01]  /*20d0*/  UTMALDG.3D.2CTA [UR24], [UR14], desc[UR46] ;  /* 0x00002e180e0075b4 */ /* 0x000fe20008211000 */
[----:B------:R3:W-:Y:S01]  /*20e0*/  UTMALDG.3D.2CTA [UR8], [UR14], desc[UR46] ;  /* 0x00002e080e0075b4 */ /* 0x0007e20008211000 */
[----:B----4-:R-:W-:-:S02]  /*20f0*/  UMOV UR17, UR57 ;  /* 0x0000003900117c82 */ /* 0x010fc40008000000 */
[----:B------:R4:W-:Y:S01]  /*2100*/  UTMALDG.3D.2CTA [UR16], [UR14], desc[UR46] ;  /* 0x00002e100e0075b4 */ /* 0x0009e20008211000 */
[----:B---3--:R-:W-:Y:S01]  /*2110*/  UIADD3 UR8, UPT, UPT, UR13, 0x29400, URZ ;  /* 0x000294000d087890 */ /* 0x008fe2000fffe0ff */
[----:B------:R-:W-:-:S08]  /*2120*/  UMOV UR10, UR34 ;  /* 0x00000022000a7c82 */ /* 0x000fd00008000000 */
[----:B------:R4:W-:Y:S02]  /*2130*/  UTMALDG.3D.2CTA [UR8], [UR14], desc[UR46] ;  /* 0x00002e080e0075b4 */ /* 0x0009e40008211000 */
[----:B----4-:R-:W-:Y:S01]  /*2140*/  NOP ;  /* 0x0000000000007918 */ /* 0x010fe20000000000 */
.L_x_32:
[----:B------:R-:W-:Y:S05]  /*2150*/  BSYNC.RECONVERGENT B0 ;  /* 0x0000000000007941 */ /* 0x000fea0003800200 */
.L_x_31:
[----:B------:R-:W-:Y:S01]  /*2160*/  UIADD3 UR42, UPT, UPT, UR42, 0x80, URZ ;  /* 0x000000802a2a7890 */ /* 0x000fe2000fffe0ff */
[----:B------:R-:W-:Y:S01]  /*2170*/  UMOV UR6, UR23 ;  /* 0x0000001700067c82 */ /* 0x000fe20008000000 */
[----:B------:R-:W-:Y:S01]  /*2180*/  UMOV UR21, UR38 ;  /* 0x0000002600157c82 */ /* 0x000fe20008000000 */
[----:B------:R-:W-:Y:S09]  /*2190*/  BRA.U UP2, `(.L_x_33) ;  /* 0xfffffff902ac7547 */ /* 0x000ff2000b83ffff */
.L_x_25:
[----:B------:R-:W-:Y:S01]  /*21a0*/  ULEA UR4, UR23, UR22, 0x3 ;  /* 0x0000001617047291 */ /* 0x000fe2000f8e18ff */
[----:B-12---:R-:W-:Y:S01]  /*21b0*/  SHF.L.U32 R0, R12, 0x1f, RZ ;  /* 0x0000001f0c007819 */ /* 0x006fe200000006ff */
[----:B------:R-:W-:Y:S01]  /*21c0*/  @!P2 SYNCS.ARRIVE.TRANS64.A1T0 RZ, [UR22+0x78], RZ ;  /* 0x000078ffffffa9a7 */ /* 0x000fe20008100016 */
[----:B------:R-:W-:-:S06]  /*21d0*/  UISETP.GT.AND UP0, UPT, UR65, UR64, UPT ;  /* 0x000000404100728c */ /* 0x000fcc000bf04270 */
[----:B---3--:R1:W2:Y:S03]  /*21e0*/  SYNCS.PHASECHK.TRANS64.TRYWAIT P1, [UR4+0x20], R0 ;  /* 0x00002000ff0075a7 */ /* 0x0082a60008021104 */
[----:B------:R-:W-:Y:S05]  /*21f0*/  BRA.U !UP0, `(.L_x_34) ;  /* 0x0000000508587547 */ /* 0x000fea000b800000 */
[----:B------:R-:W-:Y:S01]  /*2200*/  UIADD3 UR29, UPT, UPT, UR68, UR21, URZ ;  /* 0x00000015441d7290 */ /* 0x000fe2000fffe0ff */
[----:B------:R-:W-:-:S11]  /*2210*/  UMOV UR6, UR23 ;  /* 0x0000001700067c82 */ /* 0x000fd60008000000 */
.L_x_42:
[----:B------:R-:W-:Y:S01]  /*2220*/  ULEA UR7, UR6, UR22, 0x3 ;  /* 0x0000001606077291 */ /* 0x000fe2000f8e18ff */
[----:B--2---:R-:W-:Y:S01]  /*2230*/  @P4 MOV R2, 0x18000 ;  /* 0x0001800000024802 */ /* 0x004fe20000000f00 */
[----:B--23--:R-:W-:Y:S10]  /*2240*/  @P1 BRA `(.L_x_35) ;  /* 0x00000000000c1947 */ /* 0x00cff40003800000 */
[----:B------:R-:W-:-:S04]  /*2250*/  SHF.L.U32 R3, R12, 0x1f, RZ ;  /* 0x0000001f0c037819 */ /* 0x000fc800000006ff */
[----:B------:R-:W2:Y:S02]  /*2260*/  SYNCS.PHASECHK.TRANS64.TRYWAIT P0, [UR7+0x20], R3 ;  /* 0x00002003ff0075a7 */ /* 0x000ea40008001107 */
[----:B--2---:R-:W-:Y:S05]  /*2270*/  @!P0 BRA `(.L_x_36) ;  /* 0x0000006000d48947 */ /* 0x004fea0003800000 */
.L_x_35:
[----:B------:R2:W-:Y:S01]  /*2280*/  @P4 SYNCS.ARRIVE.TRANS64 RZ, [UR7], R2 ;  /* 0x00000002ffff49a7 */ /* 0x0005e20008000007 */
[----:B------:R-:W-:-:S04]  /*2290*/  ULOP3.LUT UR4, UR37, 0x2, URZ, 0xfc, !UPT ;  /* 0x0000000225047892 */ /* 0x000fc8000f8efcff */
[----:B------:R-:W-:-:S09]  /*22a0*/  UISETP.NE.AND UP0, UPT, UR4, 0x2, UPT ;  /* 0x000000020400788c */ /* 0x000fd2000bf05270 */
[----:B------:R-:W-:Y:S05]  /*22b0*/  BRA.U UP0, `(.L_x_37) ;  /* 0x0000000100047547 */ /* 0x000fea000b800000 */
[----:B------:R-:W-:Y:S05]  /*22c0*/  BPT.TRAP 0x1 ;  /* 0x000000040000795c */ /* 0x000fea0000300000 */
.L_x_37:
[----:B------:R-:W-:Y:S04]  /*22d0*/  BSSY.RECONVERGENT B0, `(.L_x_38) ;  /* 0x0000003000007945 */ /* 0x000fe80003800200 */
[----:B------:R-:W-:Y:S05]  /*22e0*/  @!P3 BRA `(.L_x_39) ;  /* 0x000000000004b947 */ /* 0x000fea0003800000 */
[----:B------:R-:W-:Y:S05]  /*22f0*/  BPT.TRAP 0x1 ;  /* 0x000000040000795c */ /* 0x000fea0000300000 */
.L_x_39:
[----:B------:R-:W-:Y:S05]  /*2300*/  BSYNC.RECONVERGENT B0 ;  /* 0x0000000000007941 */ /* 0x000fea0003800200 */
.L_x_38:
        /* <DEDUP_REMOVED lines=8> */
[----:B-1----:R-:W-:-:S04]  /*2390*/  SHF.L.U32 R0, R12, 0x1f, RZ ;  /* 0x0000001f0c007819 */ /* 0x002fc800000006ff */
[----:B------:R1:W3:Y:S01]  /*23a0*/  SYNCS.PHASECHK.TRANS64.TRYWAIT P1, [UR4+0x20], R0 ;  /* 0x00002000ff0075a7 */ /* 0x0002e20008021104 */
[----:B------:R-:W-:Y:S05]  /*23b0*/  @!P0 BRA `(.L_x_41) ;  /* 0x0000000000d48947 */ /* 0x000fea0003800000 */
[----:B------:R-:W-:Y:S02]  /*23c0*/  ULEA UR32, UR6, UR31, 0xd ;  /* 0x0000001f06207291 */ /* 0x000fe4000f8e68ff */
[----:B------:R-:W-:Y:S02]  /*23d0*/  UIADD3 UR4, UP1, UPT, UR54, 0x80, URZ ;  /* 0x0000008036047890 */ /* 0x000fe4000ff3e0ff */
[----:B------:R-:W-:Y:S02]  /*23e0*/  ULEA UR32, UR32, UR22, 0x2 ;  /* 0x0000001620207291 */ /* 0x000fe4000f8e10ff */
[----:B------:R-:W-:Y:S02]  /*23f0*/  USHF.L.U32 UR58, UR21, 0x7, URZ ;  /* 0x00000007153a7899 */ /* 0x000fe400080006ff */
[----:B------:R-:W-:Y:S02]  /*2400*/  ULEA UR13, UR6, UR22, 0xe ;  /* 0x00000016060d7291 */ /* 0x000fe4000f8e70ff */
[----:B------:R-:W-:-:S02]  /*2410*/  UIADD3 UR14, UP0, UPT, UR54, 0x180, URZ ;  /* 0x00000180360e7890 */ /* 0x000fc4000ff1e0ff */
[----:B------:R-:W-:Y:S02]  /*2420*/  ULOP3.LUT UR57, UR7, 0xfefffff8, URZ, 0xc0, !UPT ;  /* 0xfefffff807397892 */ /* 0x000fe4000f8ec0ff */
[----:B------:R-:W-:Y:S02]  /*2430*/  UIADD3.X UR5, UPT, UPT, URZ, UR55, URZ, UP1, !UPT ;  /* 0x00000037ff057290 */ /* 0x000fe40008ffe4ff */
[----:B------:R-:W-:Y:S02]  /*2440*/  UIADD3 UR56, UPT, UPT, UR32, 0x6400, URZ ;  /* 0x0000640020387890 */ /* 0x000fe4000fffe0ff */
[----:B------:R-:W-:Y:S02]  /*2450*/  UPRMT UR16, URZ, 0x5410, UR30 ;  /* 0x00005410ff107896 */ /* 0x000fe4000800001e */
[----:B------:R-:W-:Y:S02]  /*2460*/  UIADD3 UR50, UPT, UPT, UR58, 0x20, URZ ;  /* 0x000000203a327890 */ /* 0x000fe4000fffe0ff */
[----:B------:R-:W-:-:S02]  /*2470*/  UIADD3 UR48, UPT, UPT, UR32, 0x8400, URZ ;  /* 0x0000840020307890 */ /* 0x000fc4000fffe0ff */
[----:B------:R-:W-:Y:S02]  /*2480*/  UIADD3 UR42, UPT, UPT, UR58, 0x40, URZ ;  /* 0x000000403a2a7890 */ /* 0x000fe4000fffe0ff */
[----:B------:R-:W-:Y:S02]  /*2490*/  UIADD3 UR40, UPT, UPT, UR32, 0xa400, URZ ;  /* 0x0000a40020287890 */ /* 0x000fe4000fffe0ff */
[----:B------:R-:W-:Y:S02]  /*24a0*/  UIADD3 UR34, UPT, UPT, UR58, 0x60, URZ ;  /* 0x000000603a227890 */ /* 0x000fe4000fffe0ff */
[----:B------:R-:W-:Y:S02]  /*24b0*/  UIADD3 UR32, UPT, UPT, UR32, 0xc400, URZ ;  /* 0x0000c40020207890 */ /* 0x000fe4000fffe0ff */
[----:B------:R-:W-:Y:S02]  /*24c0*/  UIADD3.X UR15, UPT, UPT, URZ, UR55, URZ, UP0, !UPT ;  /* 0x00000037ff0f7290 */ /* 0x000fe400087fe4ff */
[----:B------:R-:W-:-:S02]  /*24d0*/  UIADD3 UR24, UPT, UPT, UR13, 0x26400, URZ ;  /* 0x000264000d187890 */ /* 0x000fc4000fffe0ff */
        /* <DEDUP_REMOVED lines=26> */
[----:B------:R4:W-:Y:S01]  /*2680*/  UTMALDG.3D.MULTICAST.2CTA [UR32], [UR4], UR16, desc[UR46] ;  /* 0x00002e20040073b4 */ /* 0x0009e20008211810 */
[----:B------:R-:W-:Y:S01]  /*2690*/  UTMALDG.3D.2CTA [UR24], [UR14], desc[UR46] ;  /* 0x00002e180e0075b4 */ /* 0x000fe20008211000 */
[----:B------:R2:W-:Y:S01]  /*26a0*/  UTMALDG.3D.2CTA [UR8], [UR14], desc[UR46] ;  /* 0x00002e080e0075b4 */ /* 0x0005e20008211000 */
[----:B----4-:R-:W-:-:S09]  /*26b0*/  UIADD3 UR16, UPT, UPT, UR13, 0x28400, URZ ;  /* 0x000284000d107890 */ /* 0x010fd2000fffe0ff */
[----:B------:R4:W-:Y:S01]  /*26c0*/  UTMALDG.3D.2CTA [UR16], [UR14], desc[UR46] ;  /* 0x00002e100e0075b4 */ /* 0x0009e20008211000 */
[----:B--2---:R-:W-:Y:S01]  /*26d0*/  UIADD3 UR8, UPT, UPT, UR13, 0x29400, URZ ;  /* 0x000294000d087890 */ /* 0x004fe2000fffe0ff */
[----:B------:R-:W-:-:S08]  /*26e0*/  UMOV UR10, UR34 ;  /* 0x00000022000a7c82 */ /* 0x000fd00008000000 */
[----:B------:R4:W-:Y:S02]  /*26f0*/  UTMALDG.3D.2CTA [UR8], [UR14], desc[UR46] ;  /* 0x00002e080e0075b4 */ /* 0x0009e40008211000 */
[----:B----4-:R-:W-:Y:S01]  /*2700*/  NOP ;  /* 0x0000000000007918 */ /* 0x010fe20000000000 */
.L_x_41:
[----:B------:R-:W-:Y:S05]  /*2710*/  BSYNC.RECONVERGENT B0 ;  /* 0x0000000000007941 */ /* 0x000fea0003800200 */
.L_x_40:
[----:B------:R-:W-:Y:S01]  /*2720*/  UIADD3 UR21, UPT, UPT, UR21, 0x1, URZ ;  /* 0x0000000115157890 */ /* 0x000fe2000fffe0ff */
[----:B------:R-:W-:-:S03]  /*2730*/  UMOV UR6, UR23 ;  /* 0x0000001700067c82 */ /* 0x000fc60008000000 */
[----:B------:R-:W-:-:S09]  /*2740*/  UISETP.NE.AND UP0, UPT, UR21, UR29, UPT ;  /* 0x0000001d1500728c */ /* 0x000fd2000bf05270 */
[----:B------:R-:W-:Y:S05]  /*2750*/  BRA.U UP0, `(.L_x_42) ;  /* 0xfffffff900b07547 */ /* 0x000fea000b83ffff */
.L_x_34:
[C---:B------:R-:W-:Y:S01]  /*2760*/  LEA R3, R11.reuse, UR22, 0x3 ;  /* 0x000000160b037c11 */ /* 0x040fe2000f8e18ff */
[----:B------:R-:W-:Y:S01]  /*2770*/  NOP ;  /* 0x0000000000007918 */ /* 0x000fe20000000000 */
[----:B-1----:R-:W-:Y:S02]  /*2780*/  SHF.L.U32 R0, R10, 0x1f, RZ ;  /* 0x0000001f0a007819 */ /* 0x002fe400000006ff */
[----:B------:R-:W-:Y:S02]  /*2790*/  LEA R4, R11, UR22, 0x4 ;  /* 0x000000160b047c11 */ /* 0x000fe4000f8e20ff */
[----:B------:R-:W1:Y:S02]  /*27a0*/  SYNCS.PHASECHK.TRANS64.TRYWAIT P0, [R3+URZ+0x80], R0 ;  /* 0x00008000030075a7 */ /* 0x000e6400080011ff */
[----:B-1----:R-:W-:Y:S05]  /*27b0*/  @!P0 BRA `(.L_x_43) ;  /* 0x0000005c009c8947 */ /* 0x002fea0003800000 */
.L_x_140:
[----:B------:R-:W4:Y:S01]  /*27c0*/  LDS.128 R4, [R4+0x110] ;  /* 0x0001100004047984 */ /* 0x000f220000000c00 */
[----:B------:R-:W-:Y:S01]  /*27d0*/  UISETP.GE.AND UP0, UPT, UR39, 0x1, UPT ;  /* 0x000000012700788c */ /* 0x000fe2000bf06270 */
[----:B------:R-:W-:Y:S01]  /*27e0*/  @!PT LDS RZ, [RZ] ;  /* 0x00000000fffff984 */ /* 0x000fe20000000800 */
[----:B------:R-:W-:Y:S01]  /*27f0*/  @!PT LDS RZ, [RZ] ;  /* 0x00000000fffff984 */ /* 0x000fe20000000800 */
[----:B------:R-:W-:Y:S01]  /*2800*/  @!PT LDS RZ, [RZ] ;  /* 0x00000000fffff984 */ /* 0x000fe20000000800 */
[----:B------:R-:W-:Y:S01]  /*2810*/  @!PT LDS RZ, [RZ] ;  /* 0x00000000fffff984 */ /* 0x000fe20000000800 */
[----:B------:R1:W-:Y:S06]  /*2820*/  MEMBAR.ALL.CTA ;  /* 0x0000000000007992 */ /* 0x0003ec0000008000 */
[----:B-1----:R-:W1:Y:S01]  /*2830*/  FENCE.VIEW.ASYNC.S ;  /* 0x00000000000073c6 */ /* 0x002e620000000000 */
[----:B----4-:R-:W-:-:S13]  /*2840*/  LOP3.LUT P0, RZ, R6, 0x1, RZ, 0xc0, !PT ;  /* 0x0000000106ff7812 */ /* 0x010fda000780c0ff */
[----:B-1----:R-:W-:Y:S01]  /*2850*/  VOTEU.ANY UP1, P0 ;  /* 0x0000000000ff7886 */ /* 0x002fe20000020100 */
[----:B------:R-:W-:-:S13]  /*2860*/  PLOP3.LUT P0, PT, PT, PT, UP1, 0x80, 0x8 ;  /* 0x000000000008781c */ /* 0x000fda0003f0f018 */
[----:B------:R-:W-:Y:S02]  /*2870*/  @P0 LOP3.LUT R0, R5, 0xffff, RZ, 0xc0, !PT ;  /* 0x0000ffff05000812 */ /* 0x000fe400078ec0ff */
[----:B--2---:R-:W-:Y:S02]  /*2880*/  @P0 MOV R2, R4 ;  /* 0x0000000400020202 */ /* 0x004fe40000000f00 */
[----:B------:R-:W-:Y:S01]  /*2890*/  @P0 R2UR UR5, R0 ;  /* 0x00000000000502ca */ /* 0x000fe200000e0000 */
[----:B------:R-:W-:Y:S01]  /*28a0*/  VIADD R0, R3, 0x90 ;  /* 0x0000009003007836 */ /* 0x000fe20000000000 */
[----:B------:R-:W-:Y:S02]  /*28b0*/  @P0 SHF.R.U32.HI R4, RZ, 0x10, R5 ;  /* 0x00000010ff040819 */ /* 0x000fe40000011605 */
[----:B------:R-:W-:Y:S02]  /*28c0*/  @P0 R2UR UR6, R2 ;  /* 0x00000000020602ca */ /* 0x000fe400000e0000 */
[----:B------:R-:W-:-:S02]  /*28d0*/  PRMT R0, RZ, 0x654, R0 ;  /* 0x00000654ff007816 */ /* 0x000fc40000000000 */
[----:B------:R-:W-:Y:S02]  /*28e0*/  @P0 R2UR UR4, R4 ;  /* 0x00000000040402ca */ /* 0x000fe400000e0000 */
[----:B------:R1:W-:Y:S03]  /*28f0*/  SYNCS.ARRIVE.TRANS64.RED.A1T0 RZ, [R0+URZ], RZ ;  /* 0x000000ff00ff79a7 */ /* 0x0003e600081004ff */
[----:B------:R-:W-:-:S04]  /*2900*/  @UP1 UMOV UR45, UR5 ;  /* 0x00000005002d1c82 */ /* 0x000fc80008000000 */
[----:B------:R-:W-:-:S04]  /*2910*/  @UP1 UMOV UR53, UR6 ;  /* 0x0000000600351c82 */ /* 0x000fc80008000000 */
[----:B------:R-:W-:Y:S01]  /*2920*/  @UP1 UMOV UR60, UR4 ;  /* 0x00000004003c1c82 */ /* 0x000fe20008000000 */
[----:B------:R-:W-:Y:S05]  /*2930*/  BRA.U !UP0, `(.L_x_44) ;  /* 0x0000000108d47547 */ /* 0x000fea000b800000 */
[----:B------:R-:W2:Y:S01]  /*2940*/  LDCU.128 UR12, c[0x0][0xb10] ;  /* 0x00016200ff0c77ac */ /* 0x000ea20008000c00 */
[----:B------:R-:W4:Y:S01]  /*2950*/  LDCU UR21, c[0x0][0xb20] ;  /* 0x00016400ff1577ac */ /* 0x000f220008000800 */
[----:B------:R-:W3:Y:S01]  /*2960*/  LDCU UR20, c[0x0][0xb0c] ;  /* 0x00016180ff1477ac */ /* 0x000ee20008000800 */
[----:B------:R-:W1:Y:S01]  /*2970*/  LDCU.64 UR8, c[0x0][0xb28] ;  /* 0x00016500ff0877ac */ /* 0x000e620008000a00 */
[----:B------:R-:W-:Y:S02]  /*2980*/  UISETP.NE.AND UP3, UPT, UR39, 0x1, UPT ;  /* 0x000000012700788c */ /* 0x000fe4000bf65270 */
[----:B--2---:R-:W-:Y:S02]  /*2990*/  UIMAD.WIDE.U32 UR6, UR62, UR15, URZ ;  /* 0x0000000f3e0672a5 */ /* 0x004fe4000f8e00ff */
[----:B------:R-:W-:Y:S02]  /*29a0*/  UIMAD.WIDE.U32 UR4, UR63, UR12, URZ ;  /* 0x0000000c3f0472a5 */ /* 0x000fe4000f8e00ff */
[----:B------:R-:W-:-:S02]  /*29b0*/  UISETP.NE.AND UP0, UPT, UR14, 0x1, UPT ;  /* 0x000000010e00788c */ /* 0x000fc4000bf05270 */
[----:B------:R-:W-:Y:S01]  /*29c0*/  UIMAD.WIDE.U32 UR18, UR45, UR15, URZ ;  /* 0x0000000f2d1272a5 */ /* 0x000fe2000f8e00ff */
[----:B------:R-:W-:Y:S02]  /*29d0*/  UMOV UR6, UR7 ;  /* 0x0000000700067c82 */ /* 0x000fe40008000000 */
[----:B------:R-:W-:Y:S01]  /*29e0*/  UMOV UR4, UR5 ;  /* 0x0000000500047c82 */ /* 0x000fe20008000000 */
[----:B----4-:R-:W-:Y:S02]  /*29f0*/  USHF.R.U32.HI UR6, URZ, UR21, UR6 ;  /* 0x00000015ff067299 */ /* 0x010fe40008011606 */
[----:B---3--:R-:W-:Y:S02]  /*2a00*/  UISETP.NE.AND UP2, UPT, UR20, 0x1, UPT ;  /* 0x000000011400788c */ /* 0x008fe4000bf45270 */
[----:B------:R-:W-:Y:S02]  /*2a10*/  USHF.R.U32.HI UR4, URZ, UR13, UR4 ;  /* 0x0000000dff047299 */ /* 0x000fe40008011604 */
[----:B------:R-:W-:-:S02]  /*2a20*/  USEL UR5, UR62, UR6, !UP0 ;  /* 0x000000063e057287 */ /* 0x000fc4000c000000 */
[----:B------:R-:W-:Y:S02]  /*2a30*/  USEL UR6, UR63, UR4, !UP2 ;  /* 0x000000043f067287 */ /* 0x000fe4000d000000 */
[----:B-1----:R-:W-:Y:S01]  /*2a40*/  UIMAD.WIDE.U32 UR10, UR5, UR8, URZ ;  /* 0x00000008050a72a5 */ /* 0x002fe2000f8e00ff */
[----:B------:R-:W-:Y:S01]  /*2a50*/  UMOV UR4, UR19 ;  /* 0x0000001300047c82 */ /* 0x000fe20008000000 */
[----:B------:R-:W-:Y:S02]  /*2a60*/  UIMAD.WIDE.U32 UR16, UR53, UR12, URZ ;  /* 0x0000000c351072a5 */ /* 0x000fe4000f8e00ff */
[----:B------:R-:W-:-:S03]  /*2a70*/  UIMAD.WIDE.U32 UR18, UR6, UR8, URZ ;  /* 0x00000008061272a5 */ /* 0x000fc6000f8e00ff */
[----:B------:R-:W-:Y:S01]  /*2a80*/  UMOV UR10, UR11 ;  /* 0x0000000b000a7c82 */ /* 0x000fe20008000000 */
[----:B------:R-:W-:Y:S02]  /*2a90*/  USHF.R.U32.HI UR4, URZ, UR21, UR4 ;  /* 0x00000015ff047299 */ /* 0x000fe40008011604 */
[----:B------:R-:W-:Y:S01]  /*2aa0*/  @UP3 USHF.R.U32.HI UR5, URZ, UR9, UR10 ;  /* 0x00000009ff053299 */ /* 0x000fe2000801160a */
[----:B------:R-:W-:Y:S01]  /*2ab0*/  UMOV UR16, UR17 ;  /* 0x0000001100107c82 */ /* 0x000fe20008000000 */
[----:B------:R-:W-:Y:S01]  /*2ac0*/  UMOV UR18, UR19 ;  /* 0x0000001300127c82 */ /* 0x000fe20008000000 */
[----:B------:R-:W-:Y:S02]  /*2ad0*/  USHF.R.U32.HI UR13, URZ, UR13, UR16 ;  /* 0x0000000dff0d7299 */ /* 0x000fe40008011610 */
[----:B------:R-:W-:Y:S02]  /*2ae0*/  USEL UR4, UR45, UR4, !UP0 ;  /* 0x000000042d047287 */ /* 0x000fe4000c000000 */
[----:B------:R-:W-:-:S02]  /*2af0*/  @UP3 USHF.R.U32.HI UR6, URZ, UR9, UR18 ;  /* 0x00000009ff063299 */ /* 0x000fc40008011612 */
[----:B------:R-:W-:Y:S02]  /*2b00*/  UIMAD UR7, UR39, UR5, URZ ;  /* 0x00000005270772a4 */ /* 0x000fe4000f8e02ff */
[----:B------:R-:W-:Y:S02]  /*2b10*/  USEL UR5, UR53, UR13, !UP2 ;  /* 0x0000000d35057287 */ /* 0x000fe4000d000000 */
[----:B------:R-:W-:Y:S02]  /*2b20*/  UIMAD UR10, UR39, UR6, URZ ;  /* 0x00000006270a72a4 */ /* 0x000fe4000f8e02ff */
[----:B------:R-:W-:Y:S02]  /*2b30*/  UISETP.GE.AND UP0, UPT, UR4, UR7, UPT ;  /* 0x000000070400728c */ /* 0x000fe4000bf06270 */
[----:B------:R-:W-:Y:S02]  /*2b40*/  UIMAD.WIDE.U32 UR12, UR4, UR8, URZ ;  /* 0x00000008040c72a5 */ /* 0x000fe4000f8e00ff */
[----:B------:R-:W-:-:S02]  /*2b50*/  UISETP.GE.OR UP0, UPT, UR5, UR10, UP0 ;  /* 0x0000000a0500728c */ /* 0x000fc40008706670 */
        /* <DEDUP_REMOVED lines=19> */
.L_x_44:
[----:B------:R-:W2:Y:S02]  /*2c90*/  LDCU UR4, c[0x0][0xb30] ;  /* 0x00016600ff0477ac */ /* 0x000ea40008000800 */
[----:B--2---:R-:W-:-:S09]  /*2ca0*/  UISETP.NE.AND UP0, UPT, UR4, 0x1, UPT ;  /* 0x000000010400788c */ /* 0x004fd2000bf05270 */
[----:B------:R-:W-:Y:S05]  /*2cb0*/  BRA.U UP0, `(.L_x_45) ;  /* 0x0000000100447547 */ /* 0x000fea000b800000 */
[----:B------:R-:W2:Y:S01]  /*2cc0*/  LDCU.128 UR8, c[0x0][0xb10] ;  /* 0x00016200ff0877ac */ /* 0x000ea20008000c00 */
[----:B------:R-:W4:Y:S01]  /*2cd0*/  LDCU UR12, c[0x0][0xb0c] ;  /* 0x00016180ff0c77ac */ /* 0x000f220008000800 */
[----:B------:R-:W1:Y:S01]  /*2ce0*/  LDCU UR13, c[0x0][0xb20] ;  /* 0x00016400ff0d77ac */ /* 0x000e620008000800 */
[----:B--2---:R-:W-:Y:S02]  /*2cf0*/  UIMAD.WIDE.U32 UR6, UR53, UR8, URZ ;  /* 0x00000008350672a5 */ /* 0x004fe4000f8e00ff */
[----:B------:R-:W-:Y:S02]  /*2d00*/  UIMAD.WIDE.U32 UR4, UR45, UR11, URZ ;  /* 0x0000000b2d0472a5 */ /* 0x000fe4000f8e00ff */
[----:B----4-:R-:W-:Y:S02]  /*2d10*/  UISETP.NE.AND UP2, UPT, UR12, 0x1, UPT ;  /* 0x000000010c00788c */ /* 0x010fe4000bf45270 */
[----:B------:R-:W-:Y:S01]  /*2d20*/  UISETP.NE.AND UP0, UPT, UR10, 0x1, UPT ;  /* 0x000000010a00788c */ /* 0x000fe2000bf05270 */
[----:B------:R-:W-:-:S02]  /*2d30*/  UMOV UR6, UR7 ;  /* 0x0000000700067c82 */ /* 0x000fc40008000000 */
[----:B------:R-:W-:Y:S01]  /*2d40*/  UMOV UR4, UR5 ;  /* 0x0000000500047c82 */ /* 0x000fe20008000000 */
[----:B------:R-:W-:Y:S02]  /*2d50*/  USHF.R.U32.HI UR6, URZ, UR9, UR6 ;  /* 0x00000009ff067299 */ /* 0x000fe40008011606 */
[----:B-1----:R-:W-:Y:S02]  /*2d60*/  USHF.R.U32.HI UR4, URZ, UR13, UR4 ;  /* 0x0000000dff047299 */ /* 0x002fe40008011604 */
[----:B------:R-:W-:Y:S02]  /*2d70*/  USEL UR5, UR53, UR6, !UP2 ;  /* 0x0000000635057287 */ /* 0x000fe4000d000000 */
[----:B------:R-:W-:-:S04]  /*2d80*/  USEL UR4, UR45, UR4, !UP0 ;  /* 0x000000042d047287 */ /* 0x000fc8000c000000 */
[----:B------:R-:W-:Y:S02]  /*2d90*/  UIADD3 UR6, UPT, UPT, UR5, -UR4, URZ ;  /* 0x8000000405067290 */ /* 0x000fe4000fffe0ff */
[----:B------:R-:W-:Y:S02]  /*2da0*/  UIADD3 UR4, UPT, UPT, -UR5, UR4, URZ ;  /* 0x0000000405047290 */ /* 0x000fe4000fffe1ff */
[----:B------:R-:W-:Y:S02]  /*2db0*/  UIMAD UR45, UR6, UR10, UR45 ;  /* 0x0000000a062d72a4 */ /* 0x000fe4000f8e022d */
[----:B------:R-:W-:-:S12]  /*2dc0*/  UIMAD UR53, UR4, UR12, UR53 ;  /* 0x0000000c043572a4 */ /* 0x000fd8000f8e0235 */
.L_x_45:
[----:B------:R-:W-:Y:S01]  /*2dd0*/  VIADD R11, R11, 0x1 ;  /* 0x000000010b0b7836 */ /* 0x000fe20000000000 */
[----:B------:R-:W-:Y:S02]  /*2de0*/  R2UR UR5, R58 ;  /* 0x000000003a0572ca */ /* 0x000fe400000e0000 */
[----:B------:R-:W-:Y:S02]  /*2df0*/  R2UR UR4, R57 ;  /* 0x00000000390472ca */ /* 0x000fe400000e0000 */
[C---:B------:R-:W-:Y:S02]  /*2e00*/  ISETP.NE.AND P0, PT, R11.reuse, 0x2, PT ;  /* 0x000000020b00780c */ /* 0x040fe40003f05270 */
[----:B------:R-:W-:Y:S02]  /*2e10*/  PLOP3.LUT P2, PT, PT, PT, PT, 0x80, 0x8 ;  /* 0x000000000008781c */ /* 0x000fe40003f4f070 */
[----:B-1----:R-:W-:Y:S02]  /*2e20*/  SEL R0, RZ, 0x1, P0 ;  /* 0x00000001ff007807 */ /* 0x002fe40000000000 */
[----:B------:R-:W-:-:S02]  /*2e30*/  SEL R11, R11, RZ, P0 ;  /* 0x000000ff0b0b7207 */ /* 0x000fc40000000000 */
[----:B------:R-:W-:Y:S01]  /*2e40*/  LOP3.LUT R10, R10, R0, RZ, 0x3c, !PT ;  /* 0x000000000a0a7212 */ /* 0x000fe200078e3cff */
[----:B------:R-:W-:Y:S02]  /*2e50*/  UIADD3 UR20, UPT, UPT, UR53, UR5, URZ ;  /* 0x0000000535147290 */ /* 0x000fe4000fffe0ff */
[----:B------:R-:W-:Y:S01]  /*2e60*/  UIADD3 UR21, UPT, UPT, UR45, UR4, URZ ;  /* 0x000000042d157290 */ /* 0x000fe2000fffe0ff */
[----:B------:R-:W-:Y:S11]  /*2e70*/  BRA.U UP1, `(.L_x_46) ;  /* 0xffffffe901f47547 */ /* 0x000ff6000b83ffff */
[----:B------:R-:W-:Y:S01]  /*2e80*/  UIADD3 UR22, UPT, UPT, UR22, 0x20, URZ ;  /* 0x0000002016167890 */ /* 0x000fe2000fffe0ff */
[----:B------:R-:W-:-:S03]  /*2e90*/  SHF.L.U32 R2, R12, 0x1f, RZ ;  /* 0x0000001f0c027819 */ /* 0x000fc600000006ff */
[----:B------:R-:W-:-:S09]  /*2ea0*/  ULEA UR4, UR23, UR22, 0x3 ;  /* 0x0000001617047291 */ /* 0x000fd2000f8e18ff */
[----:B------:R-:W1:Y:S02]  /*2eb0*/  SYNCS.PHASECHK.TRANS64.TRYWAIT P0, [UR4], R2 ;  /* 0x00000002ff0075a7 */ /* 0x000e640008001104 */
[----:B-1----:R-:W-:Y:S05]  /*2ec0*/  @!P0 BRA `(.L_x_47) ;  /* 0x0000005400ec8947 */ /* 0x002fea0003800000 */
.L_x_142:
[----:B------:R-:W-:-:S04]  /*2ed0*/  UIADD3 UR4, UPT, UPT, UR23, 0x1, URZ ;  /* 0x0000000117047890 */ /* 0x000fc8000fffe0ff */
[----:B------:R-:W-:-:S04]  /*2ee0*/  UISETP.NE.AND UP0, UPT, UR4, 0x4, UPT ;  /* 0x000000040400788c */ /* 0x000fc8000bf05270 */
[----:B------:R-:W-:Y:S02]  /*2ef0*/  USEL UR6, URZ, 0x1, UP0 ;  /* 0x00000001ff067887 */ /* 0x000fe40008000000 */
[----:B------:R-:W-:-:S04]  /*2f00*/  USEL UR4, UR4, URZ, UP0 ;  /* 0x000000ff04047287 */ /* 0x000fc80008000000 */
[----:B------:R-:W-:Y:S01]  /*2f10*/  ULEA UR5, UR4, UR22, 0x3 ;  /* 0x0000001604057291 */ /* 0x000fe2000f8e18ff */
[----:B-1----:R-:W-:-:S04]  /*2f20*/  LOP3.LUT R2, R12, UR6, RZ, 0x3c, !PT ;  /* 0x000000060c027c12 */ /* 0x002fc8000f8e3cff */
[----:B------:R-:W-:-:S04]  /*2f30*/  SHF.L.U32 R3, R2, 0x1f, RZ ;  /* 0x0000001f02037819 */ /* 0x000fc800000006ff */
[----:B------:R-:W1:Y:S02]  /*2f40*/  SYNCS.PHASECHK.TRANS64.TRYWAIT P0, [UR5], R3 ;  /* 0x00000003ff0075a7 */ /* 0x000e640008001105 */
[----:B-1----:R-:W-:Y:S05]  /*2f50*/  @!P0 BRA `(.L_x_48) ;  /* 0x0000005400e08947 */ /* 0x002fea0003800000 */
.L_x_144:
[----:B------:R-:W-:-:S04]  /*2f60*/  UIADD3 UR4, UPT, UPT, UR4, 0x1, URZ ;  /* 0x0000000104047890 */ /* 0x000fc8000fffe0ff */
[----:B------:R-:W-:-:S04]  /*2f70*/  UISETP.NE.AND UP0, UPT, UR4, 0x4, UPT ;  /* 0x000000040400788c */ /* 0x000fc8000bf05270 */
[----:B------:R-:W-:Y:S02]  /*2f80*/  USEL UR6, URZ, 0x1, UP0 ;  /* 0x00000001ff067887 */ /* 0x000fe40008000000 */
[----:B------:R-:W-:-:S04]  /*2f90*/  USEL UR4, UR4, URZ, UP0 ;  /* 0x000000ff04047287 */ /* 0x000fc80008000000 */
[----:B------:R-:W-:Y:S01]  /*2fa0*/  ULEA UR5, UR4, UR22, 0x3 ;  /* 0x0000001604057291 */ /* 0x000fe2000f8e18ff */
[----:B------:R-:W-:-:S04]  /*2fb0*/  LOP3.LUT R2, R2, UR6, RZ, 0x3c, !PT ;  /* 0x0000000602027c12 */ /* 0x000fc8000f8e3cff */
[----:B-1----:R-:W-:-:S04]  /*2fc0*/  SHF.L.U32 R3, R2, 0x1f, RZ ;  /* 0x0000001f02037819 */ /* 0x002fc800000006ff */
[----:B------:R-:W1:Y:S02]  /*2fd0*/  SYNCS.PHASECHK.TRANS64.TRYWAIT P0, [UR5], R3 ;  /* 0x00000003ff0075a7 */ /* 0x000e640008001105 */
[----:B-1----:R-:W-:Y:S05]  /*2fe0*/  @!P0 BRA `(.L_x_49) ;  /* 0x0000005400d48947 */ /* 0x002fea0003800000 */
.L_x_146:
[----:B------:R-:W-:-:S04]  /*2ff0*/  UIADD3 UR4, UPT, UPT, UR4, 0x1, URZ ;  /* 0x0000000104047890 */ /* 0x000fc8000fffe0ff */
[----:B------:R-:W-:-:S04]  /*3000*/  UISETP.NE.AND UP0, UPT, UR4, 0x4, UPT ;  /* 0x000000040400788c */ /* 0x000fc8000bf05270 */
[----:B------:R-:W-:Y:S02]  /*3010*/  USEL UR5, URZ, 0x1, UP0 ;  /* 0x00000001ff057887 */ /* 0x000fe40008000000 */
[----:B------:R-:W-:-:S04]  /*3020*/  USEL UR4, UR4, URZ, UP0 ;  /* 0x000000ff04047287 */ /* 0x000fc80008000000 */
[----:B------:R-:W-:Y:S01]  /*3030*/  ULEA UR4, UR4, UR22, 0x3 ;  /* 0x0000001604047291 */ /* 0x000fe2000f8e18ff */
[----:B------:R-:W-:-:S04]  /*3040*/  LOP3.LUT R2, R2, UR5, RZ, 0x3c, !PT ;  /* 0x0000000502027c12 */ /* 0x000fc8000f8e3cff */
[----:B------:R-:W-:Y:S01]  /*3050*/  SHF.L.U32 R2, R2, 0x1f, RZ ;  /* 0x0000001f02027819 */ /* 0x000fe200000006ff */
[----:B-1----:R-:W-:-:S07]  /*3060*/  IMAD.U32 R0, RZ, RZ, UR4 ;  /* 0x00000004ff007e24 */ /* 0x002fce000f8e00ff */
.L_x_50:
[----:B-1----:R1:W2:Y:S02]  /*3070*/  SYNCS.PHASECHK.TRANS64.TRYWAIT P0, [R0+URZ], R2 ;  /* 0x00000002000075a7 */ /* 0x0022a400080011ff */
[----:B--2---:R-:W-:Y:S05]  /*3080*/  @!P0 NANOSLEEP.SYNCS 0x989680 ;  /* 0x009896800000895d */ /* 0x004fea0003900000 */
[----:B------:R-:W2:Y:S02]  /*3090*/  @!P0 SYNCS.PHASECHK.TRANS64 P0, [R0+URZ], R2 ;  /* 0x00000002000085a7 */ /* 0x000ea400080010ff */
[----:B--2---:R-:W-:Y:S05]  /*30a0*/  @P0 EXIT ;  /* 0x000000000000094d */ /* 0x004fea0003800000 */
[----:B------:R-:W-:Y:S05]  /*30b0*/  BRA `(.L_x_50) ;  /* 0xfffffffc00ec7947 */ /* 0x000fea000383ffff */
.L_x_22:
[----:B------:R-:W-:-:S04]  /*30c0*/  UISETP.NE.AND UP0, UPT, UR61, URZ, UPT ;  /* 0x000000ff3d00728c */ /* 0x000fc8000bf05270 */
[----:B------:R-:W-:-:S09]  /*30d0*/  UISETP.NE.OR UP0, UPT, UR24, 0x1, UP0 ;  /* 0x000000011800788c */ /* 0x000fd20008705670 */
[----:B------:R-:W-:Y:S05]  /*30e0*/  BRA.U UP0, `(.L_x_51) ;  /* 0x00000005004c7547 */ /* 0x000fea000b800000 */
[----:B------:R-:W-:Y:S01]  /*30f0*/  HFMA2 R3, -RZ, RZ, 0, 0 ;  /* 0x00000000ff037431 */ /* 0x000fe200000001ff */
[----:B------:R-:W-:Y:S01]  /*3100*/  ISETP.GE.U32.AND P2, PT, R5, 0x8, PT ;  /* 0x000000080500780c */ /* 0x000fe20003f46070 */
[----:B------:R-:W-:Y:S01]  /*3110*/  IMAD.MOV.U32 R12, RZ, RZ, 0x1 ;  /* 0x00000001ff0c7424 */ /* 0x000fe200078e00ff */
[----:B------:R-:W-:Y:S01]  /*3120*/  CS2R R6, SRZ ;  /* 0x0000000000067805 */ /* 0x000fe2000001ff00 */
[----:B------:R-:W-:Y:S01]  /*3130*/  IMAD.MOV.U32 R4, RZ, RZ, RZ ;  /* 0x000000ffff047224 */ /* 0x000fe200078e00ff */
[----:B------:R-:W-:Y:S01]  /*3140*/  UMOV UR6, 0x400 ;  /* 0x0000040000067882 */ /* 0x000fe20000000000 */
[----:B------:R-:W-:Y:S01]  /*3150*/  UMOV UR5, URZ ;  /* 0x000000ff00057c82 */ /* 0x000fe20008000000 */
[----:B------:R-:W-:-:S12]  /*3160*/  ULEA UR6, UR61, UR6, 0x18 ;  /* 0x000000063d067291 */ /* 0x000fd8000f8ec0ff */
.L_x_55:
[----:B------:R-:W-:Y:S02]  /*3170*/  LEA R0, R3, UR6, 0x3 ;  /* 0x0000000603007c11 */ /* 0x000fe4000f8e18ff */
[----:B------:R-:W-:-:S03]  /*3180*/  SHF.L.U32 R8, R4, 0x1f, RZ ;  /* 0x0000001f04087819 */ /* 0x000fc600000006ff */
[----:B------:R-:W-:Y:S01]  /*3190*/  VIADD R9, R0, 0xf0 ;  /* 0x000000f000097836 */ /* 0x000fe20000000000 */
[----:B------:R-:W2:Y:S02]  /*31a0*/  SYNCS.PHASECHK.TRANS64.TRYWAIT P0, [R0+URZ+0xe0], R8 ;  /* 0x0000e008000075a7 */ /* 0x000ea400080011ff */
[----:B--2---:R-:W-:Y:S05]  /*31b0*/  @!P0 BRA `(.L_x_52) ;  /* 0x0000005400788947 */ /* 0x004fea0003800000 */
.L_x_147:
[----:B------:R-:W-:Y:S01]  /*31c0*/  ULEA UR4, UR5, UR6, 0x3 ;  /* 0x0000000605047291 */ /* 0x000fe2000f8e18ff */
[----:B--2---:R-:W-:Y:S01]  /*31d0*/  PRMT R0, RZ, 0x654, R9 ;  /* 0x00000654ff007816 */ /* 0x004fe20000000009 */
[----:B------:R-:W-:Y:S01]  /*31e0*/  @!P2 IMAD.MOV.U32 R8, RZ, RZ, 0x10 ;  /* 0x00000010ff08a424 */ /* 0x000fe200078e00ff */
[----:B------:R-:W-:Y:S01]  /*31f0*/  SHF.L.U32 R9, R12, 0x1f, RZ ;  /* 0x0000001f0c097819 */ /* 0x000fe200000006ff */
[----:B------:R-:W-:Y:S01]  /*3200*/  UIADD3 UR7, UPT, UPT, UR4, 0x80, URZ ;  /* 0x0000008004077890 */ /* 0x000fe2000fffe0ff */
[----:B------:R2:W-:Y:S05]  /*3210*/  SYNCS.ARRIVE.TRANS64.RED.A1T0 RZ, [R0+URZ], RZ ;  /* 0x000000ff00ff79a7 */ /* 0x0005ea00081004ff */
[----:B------:R-:W-:Y:S01]  /*3220*/  IMAD.U32 R10, RZ, RZ, UR7 ;  /* 0x00000007ff0a7e24 */ /* 0x000fe2000f8e00ff */
[----:B------:R-:W3:Y:S04]  /*3230*/  SYNCS.PHASECHK.TRANS64.TRYWAIT P0, [UR4+0x90], R9 ;  /* 0x00009009ff0075a7 */ /* 0x000ee80008001104 */
[----:B------:R-:W-:Y:S01]  /*3240*/  PRMT R10, R5, 0x654, R10 ;  /* 0x00000654050a7816 */ /* 0x000fe2000000000a */
[----:B--23--:R-:W-:Y:S06]  /*3250*/  @!P0 BRA `(.L_x_53) ;  /* 0x0000005400648947 */ /* 0x00cfec0003800000 */
.L_x_149:
[----:B------:R-:W-:Y:S01]  /*3260*/  ULEA UR8, UR5, UR6, 0x4 ;  /* 0x0000000605087291 */ /* 0x000fe2000f8e20ff */
[----:B------:R-:W-:Y:S01]  /*3270*/  SEL R2, R10, R2, !P2 ;  /* 0x000000020a027207 */ /* 0x000fe20005000000 */
[----:B------:R-:W-:Y:S01]  /*3280*/  UIADD3 UR9, UPT, UPT, UR4, 0x80, URZ ;  /* 0x0000008004097890 */ /* 0x000fe2000fffe0ff */
[----:B--2---:R-:W-:Y:S01]  /*3290*/  LEA R0, R7, UR6, 0x3 ;  /* 0x0000000607007c11 */ /* 0x004fe2000f8e18ff */
[----:B------:R-:W-:Y:S01]  /*32a0*/  UIADD3 UR8, UPT, UPT, UR8, 0x110, URZ ;  /* 0x0000011008087890 */ /* 0x000fe2000fffe0ff */
[----:B------:R2:W-:Y:S01]  /*32b0*/  @!P2 SYNCS.ARRIVE.TRANS64.RED RZ, [R2+URZ], R8 ;  /* 0x0000000802ffa9a7 */ /* 0x0005e200080004ff */
[----:B------:R-:W-:Y:S01]  /*32c0*/  UIADD3 UR4, UPT, UPT, UR5, 0x1, URZ ;  /* 0x0000000105047890 */ /* 0x000fe2000fffe0ff */
[----:B------:R-:W-:-:S03]  /*32d0*/  VIADD R3, R3, 0x1 ;  /* 0x0000000103037836 */ /* 0x000fc60000000000 */
[----:B------:R-:W-:Y:S02]  /*32e0*/  UISETP.NE.AND UP0, UPT, UR4, 0x2, UPT ;  /* 0x000000020400788c */ /* 0x000fe4000bf05270 */
[----:B------:R-:W-:Y:S01]  /*32f0*/  ISETP.NE.AND P0, PT, R3, 0x2, PT ;  /* 0x000000020300780c */ /* 0x000fe20003f05270 */
[----:B------:R-:W-:Y:S06]  /*3300*/  UGETNEXTWORKID.BROADCAST [UR8], [UR9] ;  /* 0x00000000080073ca */ /* 0x000fec0008000100 */
[----:B------:R-:W-:Y:S02]  /*3310*/  USEL UR7, URZ, 0x1, UP0 ;  /* 0x00000001ff077887 */ /* 0x000fe40008000000 */
[----:B------:R-:W-:-:S04]  /*3320*/  USEL UR5, UR4, URZ, UP0 ;  /* 0x000000ff04057287 */ /* 0x000fc80008000000 */
[----:B------:R-:W-:Y:S02]  /*3330*/  LOP3.LUT R12, R12, UR7, RZ, 0x3c, !PT ;  /* 0x000000070c0c7c12 */ /* 0x000fe4000f8e3cff */
[----:B--2---:R-:W-:-:S04]  /*3340*/  SHF.L.U32 R8, R6, 0x1f, RZ ;  /* 0x0000001f06087819 */ /* 0x004fc800000006ff */
[----:B------:R-:W2:Y:S02]  /*3350*/  SYNCS.PHASECHK.TRANS64.TRYWAIT P1, [R0+URZ+0x80], R8 ;  /* 0x00008008000075a7 */ /* 0x000ea400080211ff */
[----:B--2---:R-:W-:Y:S05]  /*3360*/  @!P1 BRA `(.L_x_54) ;  /* 0x0000005400389947 */ /* 0x004fea0003800000 */
.L_x_150:
[----:B--2---:R-:W-:Y:S01]  /*3370*/  LEA R8, R7, UR6, 0x4 ;  /* 0x0000000607087c11 */ /* 0x004fe2000f8e20ff */
[----:B------:R-:W-:Y:S01]  /*3380*/  VIADD R0, R0, 0x90 ;  /* 0x0000009000007836 */ /* 0x000fe20000000000 */
[----:B------:R-:W-:Y:S01]  /*3390*/  SEL R3, R3, RZ, P0 ;  /* 0x000000ff03037207 */ /* 0x000fe20000000000 */
[----:B------:R-:W-:-:S03]  /*33a0*/  VIADD R7, R7, 0x1 ;  /* 0x0000000107077836 */ /* 0x000fc60000000000 */
[----:B------:R-:W2:Y:S01]  /*33b0*/  LDS.128 R8, [R8+0x110] ;  /* 0x0001100008087984 */ /* 0x000ea20000000c00 */
[----:B------:R-:W-:Y:S02]  /*33c0*/  PRMT R0, RZ, 0x654, R0 ;  /* 0x00000654ff007816 */ /* 0x000fe40000000000 */
[C---:B------:R-:W-:Y:S01]  /*33d0*/  ISETP.NE.AND P1, PT, R7.reuse, 0x2, PT ;  /* 0x000000020700780c */ /* 0x040fe20003f25270 */
[----:B------:R-:W-:Y:S01]  /*33e0*/  @!PT LDS RZ, [RZ] ;  /* 0x00000000fffff984 */ /* 0x000fe20000000800 */
[----:B------:R-:W-:Y:S01]  /*33f0*/  @!PT LDS RZ, [RZ] ;  /* 0x00000000fffff984 */ /* 0x000fe20000000800 */
[----:B------:R-:W-:Y:S01]  /*3400*/  @!PT LDS RZ, [RZ] ;  /* 0x00000000fffff984 */ /* 0x000fe20000000800 */
[----:B------:R-:W-:Y:S01]  /*3410*/  @!PT LDS RZ, [RZ] ;  /* 0x00000000fffff984 */ /* 0x000fe20000000800 */
[----:B------:R3:W-:Y:S06]  /*3420*/  MEMBAR.ALL.CTA ;  /* 0x0000000000007992 */ /* 0x0007ec0000008000 */
[----:B---3--:R-:W3:Y:S01]  /*3430*/  FENCE.VIEW.ASYNC.S ;  /* 0x00000000000073c6 */ /* 0x008ee20000000000 */
[----:B------:R-:W-:Y:S01]  /*3440*/  SEL R7, R7, RZ, P1 ;  /* 0x000000ff07077207 */ /* 0x000fe20000800000 */
[----:B---3--:R3:W-:Y:S01]  /*3450*/  SYNCS.ARRIVE.TRANS64.RED.A1T0 RZ, [R0+URZ], RZ ;  /* 0x000000ff00ff79a7 */ /* 0x0087e200081004ff */
[----:B--2---:R-:W-:-:S02]  /*3460*/  LOP3.LUT P3, RZ, R10, 0x1, RZ, 0xc0, !PT ;  /* 0x000000010aff7812 */ /* 0x004fc4000786c0ff */
[----:B------:R-:W-:-:S04]  /*3470*/  SEL R8, RZ, 0x1, P1 ;  /* 0x00000001ff087807 */ /* 0x000fc80000800000 */
[----:B------:R-:W-:Y:S02]  /*3480*/  LOP3.LUT R6, R6, R8, RZ, 0x3c, !PT ;  /* 0x0000000806067212 */ /* 0x000fe400078e3cff */
[----:B---3--:R-:W-:-:S04]  /*3490*/  SEL R0, RZ, 0x1, P0 ;  /* 0x00000001ff007807 */ /* 0x008fc80000000000 */
[----:B------:R-:W-:Y:S01]  /*34a0*/  LOP3.LUT R4, R4, R0, RZ, 0x3c, !PT ;  /* 0x0000000004047212 */ /* 0x000fe200078e3cff */
[----:B------:R-:W-:Y:S06]  /*34b0*/  @P3 BRA `(.L_x_55) ;  /* 0xfffffffc002c3947 */ /* 0x000fec000383ffff */
[----:B------:R-:W-:Y:S01]  /*34c0*/  ULEA UR4, UR5, UR6, 0x3 ;  /* 0x0000000605047291 */ /* 0x000fe2000f8e18ff */
[----:B------:R-:W-:-:S08]  /*34d0*/  SHF.L.U32 R2, R12, 0x1f, RZ ;  /* 0x0000001f0c027819 */ /* 0x000fd000000006ff */
[----:B------:R-:W2:Y:S02]  /*34e0*/  SYNCS.PHASECHK.TRANS64 P0, [UR4+0x90], R2 ;  /* 0x00009002ff0075a7 */ /* 0x000ea40008001004 */
[----:B--2---:R-:W-:Y:S05]  /*34f0*/  @P0 BRA `(.L_x_56) ;  /* 0x0000000000080947 */ /* 0x004fea0003800000 */
[----:B------:R-:W2:Y:S02]  /*3500*/  SYNCS.PHASECHK.TRANS64.TRYWAIT P0, [UR4+0x90], R2 ;  /* 0x00009002ff0075a7 */ /* 0x000ea40008001104 */
[----:B--2---:R-:W-:Y:S05]  /*3510*/  @!P0 BRA `(.L_x_57) ;  /* 0x0000005000e08947 */ /* 0x004fea0003800000 */
.L_x_56:
[----:B------:R-:W-:-:S04]  /*3520*/  UIADD3 UR7, UPT, UPT, UR5, 0x1, URZ ;  /* 0x0000000105077890 */ /* 0x000fc8000fffe0ff */
[----:B------:R-:W-:-:S04]  /*3530*/  UISETP.NE.AND UP0, UPT, UR7, 0x2, UPT ;  /* 0x000000020700788c */ /* 0x000fc8000bf05270 */
[----:B------:R-:W-:Y:S02]  /*3540*/  USEL UR8, URZ, 0x1, UP0 ;  /* 0x00000001ff087887 */ /* 0x000fe40008000000 */
[----:B------:R-:W-:-:S04]  /*3550*/  USEL UR7, UR7, URZ, UP0 ;  /* 0x000000ff07077287 */ /* 0x000fc80008000000 */
[----:B------:R-:W-:Y:S01]  /*3560*/  ULEA UR7, UR7, UR6, 0x3 ;  /* 0x0000000607077291 */ /* 0x000fe2000f8e18ff */
[----:B--2---:R-:W-:-:S04]  /*3570*/  LOP3.LUT R2, R12, UR8, RZ, 0x3c, !PT ;  /* 0x000000080c027c12 */ /* 0x004fc8000f8e3cff */
[----:B------:R-:W-:-:S04]  /*3580*/  SHF.L.U32 R0, R2, 0x1f, RZ ;  /* 0x0000001f02007819 */ /* 0x000fc800000006ff */
[----:B------:R-:W2:Y:S02]  /*3590*/  SYNCS.PHASECHK.TRANS64 P0, [UR7+0x90], R0 ;  /* 0x00009000ff0075a7 */ /* 0x000ea40008001007 */
[----:B-12---:R-:W-:Y:S05]  /*35a0*/  @P0 EXIT ;  /* 0x000000000000094d */ /* 0x006fea0003800000 */
[----:B------:R-:W-:Y:S02]  /*35b0*/  SHF.L.U32 R2, R2, 0x1f, RZ ;  /* 0x0000001f02027819 */ /* 0x000fe400000006ff */
[----:B------:R-:W-:-:S07]  /*35c0*/  MOV R0, UR7 ;  /* 0x0000000700007c02 */ /* 0x000fce0008000f00 */
.L_x_58:
[----:B-1----:R1:W2:Y:S02]  /*35d0*/  SYNCS.PHASECHK.TRANS64.TRYWAIT P0, [R0+URZ+0x90], R2 ;  /* 0x00009002000075a7 */ /* 0x0022a400080011ff */
[----:B--2---:R-:W-:Y:S05]  /*35e0*/  @!P0 NANOSLEEP.SYNCS 0x989680 ;  /* 0x009896800000895d */ /* 0x004fea0003900000 */
[----:B------:R-:W2:Y:S02]  /*35f0*/  @!P0 SYNCS.PHASECHK.TRANS64 P0, [R0+URZ+0x90], R2 ;  /* 0x00009002000085a7 */ /* 0x000ea400080010ff */
[----:B--2---:R-:W-:Y:S05]  /*3600*/  @P0 EXIT ;  /* 0x000000000000094d */ /* 0x004fea0003800000 */
[----:B------:R-:W-:Y:S05]  /*3610*/  BRA `(.L_x_58) ;  /* 0xfffffffc00ec7947 */ /* 0x000fea000383ffff */
.L_x_51:
[----:B------:R-:W-:Y:S05]  /*3620*/  BRA.U UP5, `(.L_x_59) ;  /* 0x00000019054c7547 */ /* 0x000fea000b800000 */
[----:B------:R-:W-:Y:S01]  /*3630*/  UMOV UR4, 0x40 ;  /* 0x0000004000047882 */ /* 0x000fe20000000000 */
[----:B------:R-:W-:Y:S01]  /*3640*/  NOP ;  /* 0x0000000000007918 */ /* 0x000fe20000000000 */
[----:B------:R-:W-:Y:S01]  /*3650*/  ULEA UR5, UR61, UR4, 0x18 ;  /* 0x000000043d057291 */ /* 0x000fe2000f8ec0ff */
[----:B------:R-:W-:Y:S02]  /*3660*/  UMOV UR6, 0x400 ;  /* 0x0000040000067882 */ /* 0x000fe40000000000 */
[----:B------:R-:W-:-:S06]  /*3670*/  ULEA UR6, UR61, UR6, 0x18 ;  /* 0x000000063d067291 */ /* 0x000fcc000f8ec0ff */
[----:B------:R-:W2:Y:S02]  /*3680*/  LDS.U8 R5, [UR5+0x1c] ;  /* 0x00001c05ff057984 */ /* 0x000ea40008000000 */
[----:B--2---:R-:W-:-:S13]  /*3690*/  ISETP.NE.AND P0, PT, R5, RZ, PT ;  /* 0x000000ff0500720c */ /* 0x004fda0003f05270 */
[----:B------:R-:W-:Y:S05]  /*36a0*/  @P0 BRA `(.L_x_60) ;  /* 0x0000000400180947 */ /* 0x000fea0003800000 */
[----:B------:R-:W-:Y:S01]  /*36b0*/  R2UR UR4, R2 ;  /* 0x00000000020472ca */ /* 0x000fe200000e0000 */
[----:B------:R-:W-:-:S12]  /*36c0*/  UIADD3 UR7, UPT, UPT, UR5, 0x8, URZ ;  /* 0x0000000805077890 */ /* 0x000fd8000fffe0ff */
[----:B------:R-:W-:-:S09]  /*36d0*/  UISETP.NE.U32.AND UP1, UPT, UR4, 0x1, UPT ;  /* 0x000000010400788c */ /* 0x000fd2000bf25070 */
[----:B------:R-:W-:Y:S05]  /*36e0*/  BRA.U !UP1, `(.L_x_61) ;  /* 0x0000000109a47547 */ /* 0x000fea000b800000 */
[----:B------:R-:W-:Y:S01]  /*36f0*/  ELECT P0, URZ, PT ;  /* 0x0000000000ff782f */ /* 0x000fe20003800000 */
[----:B------:R-:W-:-:S12]  /*3700*/  BSSY B0, `(.L_x_61) ;  /* 0x0000027000007945 */ /* 0x000fd80003800000 */
[----:B------:R-:W-:Y:S05]  /*3710*/  @!P0 BRA `(.L_x_62) ;  /* 0x0000000000948947 */ /* 0x000fea0003800000 */
[----:B------:R-:W-:-:S05]  /*3720*/  UMOV UR4, 0x10 ;  /* 0x0000001000047882 */ /* 0x000fca0000000000 */
[----:B------:R-:W-:Y:S04]  /*3730*/  DEPBAR.LE SB2, 0x36 ;  /* 0x0000ad800000791a */ /* 0x000fe80000000000 */
[----:B------:R-:W2:Y:S02]  /*3740*/  UTCATOMSWS.2CTA.FIND_AND_SET.ALIGN UP0, UR4, UR4 ;  /* 0x00000004000475e3 */ /* 0x000ea40008200800 */
[----:B--2---:R-:W-:Y:S01]  /*3750*/  MOV R12, UR4 ;  /* 0x00000004000c7c02 */ /* 0x004fe20008000f00 */
[----:B------:R-:W-:Y:S06]  /*3760*/  BRA.U UP0, `(.L_x_63) ;  /* 0x0000000100187547 */ /* 0x000fec000b800000 */
.L_x_64:
[----:B------:R-:W-:Y:S05]  /*3770*/  NANOSLEEP 0x64 ;  /* 0x000000640000795d */ /* 0x000fea0003800000 */
[----:B------:R-:W-:-:S05]  /*3780*/  UMOV UR4, 0x10 ;  /* 0x0000001000047882 */ /* 0x000fca0000000000 */
[----:B------:R-:W-:Y:S04]  /*3790*/  DEPBAR.LE SB2, 0x36 ;  /* 0x0000ad800000791a */ /* 0x000fe80000000000 */
[----:B------:R-:W2:Y:S02]  /*37a0*/  UTCATOMSWS.2CTA.FIND_AND_SET.ALIGN UP0, UR4, UR4 ;  /* 0x00000004000475e3 */ /* 0x000ea40008200800 */
[----:B--2---:R-:W-:Y:S01]  /*37b0*/  MOV R12, UR4 ;  /* 0x00000004000c7c02 */ /* 0x004fe20008000f00 */
[----:B------:R-:W-:Y:S05]  /*37c0*/  BRA.U !UP0, `(.L_x_64) ;  /* 0xfffffffd08e87547 */ /* 0x000fea000b83ffff */
.L_x_63:
[----:B------:R-:W2:Y:S01]  /*37d0*/  LDS R8, [UR5+0x10] ;  /* 0x00001005ff087984 */ /* 0x000ea20008000800 */
[----:B------:R-:W-:Y:S01]  /*37e0*/  R2UR UR4, R0 ;  /* 0x00000000000472ca */ /* 0x000fe200000e0000 */
[----:B------:R-:W-:-:S04]  /*37f0*/  IMAD.U32 R5, RZ, RZ, UR6 ;  /* 0x00000006ff057e24 */ /* 0x000fc8000f8e00ff */
[----:B------:R-:W-:-:S08]  /*3800*/  VIADD R5, R5, 0x130 ;  /* 0x0000013005057836 */ /* 0x000fd00000000000 */
[----:B------:R-:W-:Y:S02]  /*3810*/  MOV R6, UR4 ;  /* 0x0000000400067c02 */ /* 0x000fe40008000f00 */
[----:B--2---:R-:W-:-:S04]  /*3820*/  SHF.L.U32 R8, R8, 0x1f, RZ ;  /* 0x0000001f08087819 */ /* 0x004fc800000006ff */
[----:B------:R-:W2:Y:S02]  /*3830*/  SYNCS.PHASECHK.TRANS64.TRYWAIT P0, [UR5+0x8], R8 ;  /* 0x00000808ff0075a7 */ /* 0x000ea40008001105 */
[----:B--2---:R-:W-:Y:S05]  /*3840*/  @P0 BRA `(.L_x_65) ;  /* 0x0000000000080947 */ /* 0x004fea0003800000 */
[----:B------:R-:W2:Y:S02]  /*3850*/  SYNCS.PHASECHK.TRANS64.TRYWAIT P0, [UR5+0x8], R8 ;  /* 0x00000808ff0075a7 */ /* 0x000ea40008001105 */
[----:B--2---:R-:W-:Y:S05]  /*3860*/  @!P0 BRA `(.L_x_66) ;  /* 0x0000005000248947 */ /* 0x004fea0003800000 */
.L_x_65:
[----:B------:R-:W-:Y:S01]  /*3870*/  R2UR UR4, R0 ;  /* 0x00000000000472ca */ /* 0x000fe200000e0000 */
[----:B------:R-:W-:Y:S01]  /*3880*/  IMAD.MOV.U32 R10, RZ, RZ, 0xffff ;  /* 0x0000ffffff0a7424 */ /* 0x000fe200078e00ff */
[----:B------:R-:W-:Y:S01]  /*3890*/  PRMT R6, R6, 0x654, R5 ;  /* 0x0000065406067816 */ /* 0x000fe20000000005 */
[----:B------:R-:W-:Y:S02]  /*38a0*/  HFMA2 R5, -RZ, RZ, 0, 5.9604644775390625e-08 ;  /* 0x00000001ff057431 */ /* 0x000fe400000001ff */
[----:B--2---:R-:W-:Y:S02]  /*38b0*/  IMAD.MOV.U32 R8, RZ, RZ, 0x4 ;  /* 0x00000004ff087424 */ /* 0x004fe400078e00ff */
[----:B------:R-:W-:Y:S01]  /*38c0*/  IMAD.SHL.U32 R11, R12, 0x20, RZ ;  /* 0x000000200c0b7824 */ /* 0x000fe200078e00ff */
[----:B------:R-:W-:-:S05]  /*38d0*/  SHF.L.U32 R10, R10, R12, RZ ;  /* 0x0000000c0a0a7219 */ /* 0x000fca00000006ff */
[----:B------:R-:W-:Y:S01]  /*38e0*/  UPRMT UR4, UR4, 0x654, UR7 ;  /* 0x0000065404047896 */ /* 0x000fe20008000007 */
[----:B------:R-:W-:-:S05]  /*38f0*/  SHF.L.U32 R9, R5, R12, RZ ;  /* 0x0000000c05097219 */ /* 0x000fca00000006ff */
[----:B------:R-:W-:-:S03]  /*3900*/  MOV R7, UR4 ;  /* 0x0000000400077c02 */ /* 0x000fc60008000f00 */
[----:B------:R2:W-:Y:S01]  /*3910*/  SYNCS.ARRIVE.TRANS64.RED RZ, [UR4], R8 ;  /* 0x00000008ffff79a7 */ /* 0x0005e20008000404 */
[----:B------:R2:W-:Y:S04]  /*3920*/  STS [UR6+0x130], R11 ;  /* 0x0001300bff007988 */ /* 0x0005e80008000806 */
[----:B------:R2:W-:Y:S04]  /*3930*/  STAS [R6.64], R12 ;  /* 0x0000000c06007dbd */ /* 0x0005e8000c0008ff */
[----:B------:R2:W-:Y:S04]  /*3940*/  ATOMS.OR RZ, [UR5+0x14], R10 ;  /* 0x0000140affff798c */ /* 0x0005e8000b000005 */
[----:B------:R2:W-:Y:S04]  /*3950*/  ATOMS.OR RZ, [UR5+0x18], R9 ;  /* 0x00001809ffff798c */ /* 0x0005e8000b000005 */
[----:B------:R2:W-:Y:S02]  /*3960*/  ATOMS.XOR RZ, [UR5+0x10], R5 ;  /* 0x00001005ffff798c */ /* 0x0005e4000b800005 */
.L_x_62:
[----:B-1----:R-:W-:Y:S05]  /*3970*/  BSYNC B0 ;  /* 0x0000000000007941 */ /* 0x002fea0003800000 */
.L_x_61:
[----:B------:R-:W-:Y:S05]  /*3980*/  BRA.U UP1, `(.L_x_67) ;  /* 0x0000000101707547 */ /* 0x000fea000b800000 */
[----:B------:R-:W-:-:S03]  /*3990*/  UMOV UR4, 0xffffffff ;  /* 0xffffffff00047882 */ /* 0x000fc60000000000 */
[----:B------:R-:W-:Y:S05]  /*39a0*/  BRA.DIV UR4, `(.L_x_68) ;  /* 0x0000004e04ec7947 */ /* 0x000fea000b800000 */
[----:B------:R-:W-:-:S13]  /*39b0*/  ELECT P0, URZ, PT ;  /* 0x0000000000ff782f */ /* 0x000fda0003800000 */
.L_x_154:
[----:B------:R-:W-:Y:S05]  /*39c0*/  @!P0 BRA `(.L_x_67) ;  /* 0x0000000000608947 */ /* 0x000fea0003800000 */
[----:B--2---:R-:W2:Y:S02]  /*39d0*/  LDS R6, [UR5+0x10] ;  /* 0x00001005ff067984 */ /* 0x004ea40008000800 */
[----:B--2---:R-:W-:-:S04]  /*39e0*/  SHF.L.U32 R6, R6, 0x1f, RZ ;  /* 0x0000001f06067819 */ /* 0x004fc800000006ff */
[----:B------:R-:W2:Y:S02]  /*39f0*/  SYNCS.PHASECHK.TRANS64.TRYWAIT P0, [UR5+0x8], R6 ;  /* 0x00000806ff0075a7 */ /* 0x000ea40008001105 */
[----:B--2---:R-:W-:Y:S05]  /*3a00*/  @P0 BRA `(.L_x_69) ;  /* 0x0000000000080947 */ /* 0x004fea0003800000 */
[----:B------:R-:W2:Y:S02]  /*3a10*/  SYNCS.PHASECHK.TRANS64.TRYWAIT P0, [UR5+0x8], R6 ;  /* 0x00000806ff0075a7 */ /* 0x000ea40008001105 */
[----:B--2---:R-:W-:Y:S05]  /*3a20*/  @!P0 BRA `(.L_x_70) ;  /* 0x0000004c00f08947 */ /* 0x004fea0003800000 */
.L_x_69:
[----:B------:R-:W3:Y:S01]  /*3a30*/  LDS R8, [UR6+0x130] ;  /* 0x00013006ff087984 */ /* 0x000ee20008000800 */
[----:B------:R-:W-:Y:S01]  /*3a40*/  R2UR UR4, R0 ;  /* 0x00000000000472ca */ /* 0x000fe200000e0000 */
[----:B--2---:R-:W-:Y:S02]  /*3a50*/  IMAD.MOV.U32 R6, RZ, RZ, 0xffff ;  /* 0x0000ffffff067424 */ /* 0x004fe400078e00ff */
[----:B------:R-:W-:-:S10]  /*3a60*/  IMAD.MOV.U32 R5, RZ, RZ, 0x1 ;  /* 0x00000001ff057424 */ /* 0x000fd400078e00ff */
[----:B------:R-:W-:Y:S01]  /*3a70*/  UPRMT UR4, UR4, 0x654, UR7 ;  /* 0x0000065404047896 */ /* 0x000fe20008000007 */
[----:B---3--:R-:W-:Y:S01]  /*3a80*/  IMAD.SHL.U32 R7, R8, 0x20, RZ ;  /* 0x0000002008077824 */ /* 0x008fe200078e00ff */
[-C--:B------:R-:W-:Y:S02]  /*3a90*/  SHF.L.U32 R6, R6, R8.reuse, RZ ;  /* 0x0000000806067219 */ /* 0x080fe400000006ff */
[----:B------:R-:W-:Y:S02]  /*3aa0*/  SHF.L.U32 R8, R5, R8, RZ ;  /* 0x0000000805087219 */ /* 0x000fe400000006ff */
[----:B------:R3:W-:Y:S04]  /*3ab0*/  STS [UR6+0x130], R7 ;  /* 0x00013007ff007988 */ /* 0x0007e80008000806 */
[----:B------:R3:W-:Y:S04]  /*3ac0*/  ATOMS.OR RZ, [UR5+0x14], R6 ;  /* 0x00001406ffff798c */ /* 0x0007e8000b000005 */
[----:B------:R3:W-:Y:S01]  /*3ad0*/  ATOMS.OR RZ, [UR5+0x18], R8 ;  /* 0x00001808ffff798c */ /* 0x0007e2000b000005 */
[----:B------:R-:W-:Y:S03]  /*3ae0*/  SYNCS.ARRIVE.TRANS64.RED.A1T0 RZ, [UR4], RZ ;  /* 0x000000ffffff79a7 */ /* 0x000fe60008100404 */
[----:B------:R3:W-:Y:S01]  /*3af0*/  ATOMS.XOR RZ, [UR5+0x10], R5 ;  /* 0x00001005ffff798c */ /* 0x0007e2000b800005 */
[----:B------:R-:W-:Y:S05]  /*3b00*/  BRA `(.L_x_67) ;  /* 0x0000000000107947 */ /* 0x000fea0003800000 */
.L_x_60:
[----:B------:R-:W-:Y:S02]  /*3b10*/  MOV R5, 0xffffffff ;  /* 0xffffffff00057802 */ /* 0x000fe40000000f00 */
[----:B------:R-:W-:-:S03]  /*3b20*/  MOV R6, 0x3b50 ;  /* 0x00003b5000067802 */ /* 0x000fc60000000f00 */
[----:B------:R2:W-:Y:S04]  /*3b30*/  STS [UR6+0x130], R5 ;  /* 0x00013005ff007988 */ /* 0x0005e80008000806 */
[----:B-12--5:R-:W-:Y:S05]  /*3b40*/  CALL.REL.NOINC `($__internal_1_$__cuda_sm10x_tcgen05_guardrail_trap_phase_invalid_during_alloc) ;  /* 0x0000005400507944 */ /* 0x026fea0003c00000 */
.L_x_67:
[----:B------:R-:W-:Y:S05]  /*3b50*/  WARPSYNC.ALL ;  /* 0x0000000000007948 */ /* 0x000fea0003800000 */
[----:B------:R-:W4:Y:S01]  /*3b60*/  S2UR UR4, SR_CgaCtaId ;  /* 0x00000000000479c3 */ /* 0x000f220000008800 */
[----:B------:R-:W-:Y:S01]  /*3b70*/  UMOV UR62, 0x400 ;  /* 0x00000400003e7882 */ /* 0x000fe20000000000 */
[----:B------:R-:W4:Y:S01]  /*3b80*/  LDCU UR7, c[0x0][0x38c] ;  /* 0x00007180ff0777ac */ /* 0x000f220008000800 */
[----:B------:R-:W-:Y:S01]  /*3b90*/  LOP3.LUT R3, R3, 0xffff, RZ, 0xc0, !PT ;  /* 0x0000ffff03037812 */ /* 0x000fe200078ec0ff */
[----:B--2---:R-:W-:Y:S01]  /*3ba0*/  IMAD.MOV.U32 R11, RZ, RZ, 0x1 ;  /* 0x00000001ff0b7424 */ /* 0x004fe200078e00ff */
[----:B------:R-:W-:Y:S01]  /*3bb0*/  R2UR UR5, R2 ;  /* 0x00000000020572ca */ /* 0x000fe200000e0000 */
[----:B------:R-:W-:Y:S01]  /*3bc0*/  IMAD.MOV.U32 R10, RZ, RZ, RZ ;  /* 0x000000ffff0a7224 */ /* 0x000fe200078e00ff */
[----:B------:R-:W-:-:S02]  /*3bd0*/  LOP3.LUT R4, R4, 0xffff, RZ, 0xc0, !PT ;  /* 0x0000ffff04047812 */ /* 0x000fc400078ec0ff */
[----:B---3--:R-:W-:Y:S01]  /*3be0*/  CS2R R8, SRZ ;  /* 0x0000000000087805 */ /* 0x008fe2000001ff00 */
[----:B------:R-:W-:Y:S01]  /*3bf0*/  UMOV UR9, URZ ;  /* 0x000000ff00097c82 */ /* 0x000fe20008000000 */
[----:B-1----:R-:W-:Y:S01]  /*3c00*/  UMOV UR60, URZ ;  /* 0x000000ff003c7c82 */ /* 0x002fe20008000000 */
[----:B------:R-:W-:Y:S01]  /*3c10*/  R2UR UR65, R4 ;  /* 0x00000000044172ca */ /* 0x000fe200000e0000 */
[----:B------:R-:W-:Y:S01]  /*3c20*/  UMOV UR76, 0x0 ;  /* 0x00000000004c7882 */ /* 0x000fe20000000000 */
[----:B------:R-:W-:Y:S01]  /*3c30*/  UMOV UR77, 0x8100910 ;  /* 0x08100910004d7882 */ /* 0x000fe20000000000 */
[----:B------:R-:W-:Y:S01]  /*3c40*/  UMOV UR74, 0x0 ;  /* 0x00000000004a7882 */ /* 0x000fe20000000000 */
[----:B------:R-:W-:Y:S01]  /*3c50*/  UMOV UR75, 0x8100910 ;  /* 0x08100910004b7882 */ /* 0x000fe20000000000 */
[----:B------:R-:W-:Y:S01]  /*3c60*/  UMOV UR72, 0x0 ;  /* 0x0000000000487882 */ /* 0x000fe20000000000 */
[----:B------:R-:W-:Y:S01]  /*3c70*/  UMOV UR73, 0x8100910 ;  /* 0x0810091000497882 */ /* 0x000fe20000000000 */
[----:B------:R-:W-:-:S02]  /*3c80*/  UISETP.NE.AND UP3, UPT, UR5, URZ, UPT ;  /* 0x000000ff0500728c */ /* 0x000fc4000bf65270 */
[----:B----4-:R-:W-:Y:S01]  /*3c90*/  UIADD3 UR7, UPT, UPT, UR7, 0x7f, URZ ;  /* 0x0000007f07077890 */ /* 0x010fe2000fffe0ff */
[----:B------:R-:W-:Y:S01]  /*3ca0*/  UMOV UR70, 0x0 ;  /* 0x0000000000467882 */ /* 0x000fe20000000000 */
[----:B------:R-:W-:Y:S01]  /*3cb0*/  UMOV UR71, 0x8100910 ;  /* 0x0810091000477882 */ /* 0x000fe20000000000 */
[----:B------:R-:W-:Y:S01]  /*3cc0*/  ULEA UR62, UR4, UR62, 0x18 ;  /* 0x0000003e043e7291 */ /* 0x000fe2000f8ec0ff */
[----:B------:R-:W-:Y:S02]  /*3cd0*/  UMOV UR68, 0x0 ;  /* 0x0000000000447882 */ /* 0x000fe40000000000 */
[----:B------:R-:W-:Y:S01]  /*3ce0*/  UMOV UR4, URZ ;  /* 0x000000ff00047c82 */ /* 0x000fe20008000000 */
[----:B------:R-:W-:Y:S01]  /*3cf0*/  UIADD3 UR6, UPT, UPT, UR62, 0x6400, URZ ;  /* 0x000064003e067890 */ /* 0x000fe2000fffe0ff */
[----:B------:R-:W-:Y:S01]  /*3d00*/  IMAD.U32 R14, RZ, RZ, UR4 ;  /* 0x00000004ff0e7e24 */ /* 0x000fe2000f8e00ff */
[----:B------:R-:W-:Y:S02]  /*3d10*/  USHF.R.S32.HI UR4, URZ, 0x1f, UR7 ;  /* 0x0000001fff047899 */ /* 0x000fe40008011407 */
[----:B------:R-:W-:-:S02]  /*3d20*/  UIADD3 UR5, UPT, UPT, UR62, 0x26400, URZ ;  /* 0x000264003e057890 */ /* 0x000fc4000fffe0ff */
[----:B------:R-:W-:Y:S02]  /*3d30*/  ULEA.HI UR4, UR4, UR7, URZ, 0x7 ;  /* 0x0000000704047291 */ /* 0x000fe4000f8f38ff */
[----:B------:R-:W-:Y:S02]  /*3d40*/  USHF.R.U32.HI UR6, URZ, 0x4, UR6 ;  /* 0x00000004ff067899 */ /* 0x000fe40008011606 */
[----:B------:R-:W-:Y:S02]  /*3d50*/  USHF.R.S32.HI UR8, URZ, 0x7, UR4 ;  /* 0x00000007ff087899 */ /* 0x000fe40008011404 */
[----:B------:R-:W-:Y:S01]  /*3d60*/  USHF.R.U32.HI UR5, URZ, 0x4, UR5 ;  /* 0x00000004ff057899 */ /* 0x000fe20008011605 */
[----:B------:R-:W-:Y:S01]  /*3d70*/  R2UR UR4, R3 ;  /* 0x00000000030472ca */ /* 0x000fe200000e0000 */
[----:B------:R-:W-:Y:S02]  /*3d80*/  UISETP.LT.AND UP0, UPT, UR8, 0x1, UPT ;  /* 0x000000010800788c */ /* 0x000fe4000bf01270 */
[----:B------:R-:W-:Y:S01]  /*3d90*/  ULOP3.LUT UR6, UR6, 0x3fff, URZ, 0xc0, !UPT ;  /* 0x00003fff06067892 */ /* 0x000fe2000f8ec0ff */
[----:B------:R-:W-:Y:S01]  /*3da0*/  IMAD.U32 R12, RZ, RZ, UR8 ;  /* 0x00000008ff0c7e24 */ /* 0x000fe2000f8e00ff */
[----:B------:R-:W-:-:S02]  /*3db0*/  ULOP3.LUT UR67, UR5, 0x3fff, URZ, 0xc0, !UPT ;  /* 0x00003fff05437892 */ /* 0x000fc4000f8ec0ff */
[----:B------:R-:W-:Y:S02]  /*3dc0*/  ULOP3.LUT UR66, UR6, 0x10000, URZ, 0xfc, !UPT ;  /* 0x0001000006427892 */ /* 0x000fe4000f8efcff */
[----:B------:R-:W-:Y:S01]  /*3dd0*/  ULOP3.LUT UR67, UR67, 0x10000, URZ, 0xfc, !UPT ;  /* 0x0001000043437892 */ /* 0x000fe2000f8efcff */
[----:B------:R-:W-:-:S03]  /*3de0*/  UMOV UR69, 0x8100910 ;  /* 0x0810091000457882 */ /* 0x000fc60000000000 */
[----:B------:R-:W-:Y:S01]  /*3df0*/  IMAD.U32 R13, RZ, RZ, UR4 ;  /* 0x00000004ff0d7e24 */ /* 0x000fe2000f8e00ff */
[----:B------:R-:W-:Y:S01]  /*3e00*/  NOP ;  /* 0x0000000000007918 */ /* 0x000fe20000000000 */
[----:B------:R-:W-:Y:S06]  /*3e10*/  BAR.ARV 0x6, 0xa0 ;  /* 0x0182800000007b1d */ /* 0x000fec0000002000 */
[----:B------:R-:W1:Y:S02]  /*3e20*/  LDS R5, [UR62+0x130] ;  /* 0x0001303eff057984 */ /* 0x000e640008000800 */
[----:B-1----:R-:W-:-:S13]  /*3e30*/  R2UR UR4, R5 ;  /* 0x00000000050472ca */ /* 0x002fda00000e0000 */
[----:B------:R-:W-:Y:S01]  /*3e40*/  IMAD.U32 R16, RZ, RZ, UR4 ;  /* 0x00000004ff107e24 */ /* 0x000fe2000f8e00ff */
[----:B------:R-:W-:-:S06]  /*3e50*/  USEL UR4, UR8, 0x1, !UP0 ;  /* 0x0000000108047887 */ /* 0x000fcc000c000000 */
[----:B------:R-:W-:-:S07]  /*3e60*/  IMAD.U32 R15, RZ, RZ, UR4 ;  /* 0x00000004ff0f7e24 */ /* 0x000fce000f8e00ff */
.L_x_78:
[C---:B------:R-:W-:Y:S02]  /*3e70*/  LEA R3, R10.reuse, UR62, 0x3 ;  /* 0x0000003e0a037c11 */ /* 0x040fe4000f8e18ff */
[----:B------:R-:W-:Y:S02]  /*3e80*/  SHF.L.U32 R4, R9, 0x1f, RZ ;  /* 0x0000001f09047819 */ /* 0x000fe400000006ff */
[----:B------:R-:W-:Y:S02]  /*3e90*/  LEA R5, R10, UR62, 0x4 ;  /* 0x0000003e0a057c11 */ /* 0x000fe4000f8e20ff */
[----:B------:R-:W1:Y:S02]  /*3ea0*/  SYNCS.PHASECHK.TRANS64.TRYWAIT P0, [R3+URZ+0x80], R4 ;  /* 0x00008004030075a7 */ /* 0x000e6400080011ff */
[----:B-1----:R-:W-:Y:S05]  /*3eb0*/  @!P0 BRA `(.L_x_71) ;  /* 0x0000004800e48947 */ /* 0x002fea0003800000 */
.L_x_155:
[----:B-1----:R-:W1:Y:S01]  /*3ec0*/  LDS.128 R4, [R5+0x110] ;  /* 0x0001100005047984 */ /* 0x002e620000000c00 */
[----:B------:R-:W-:Y:S02]  /*3ed0*/  VIADD R3, R3, 0x90 ;  /* 0x0000009003037836 */ /* 0x000fe40000000000 */
[----:B------:R-:W-:Y:S01]  /*3ee0*/  VIADD R10, R10, 0x1 ;  /* 0x000000010a0a7836 */ /* 0x000fe20000000000 */
[----:B------:R-:W-:Y:S01]  /*3ef0*/  @!PT LDS RZ, [RZ] ;  /* 0x00000000fffff984 */ /* 0x000fe20000000800 */
[----:B------:R-:W-:Y:S01]  /*3f00*/  @!PT LDS RZ, [RZ] ;  /* 0x00000000fffff984 */ /* 0x000fe20000000800 */
[----:B------:R-:W-:Y:S01]  /*3f10*/  @!PT LDS RZ, [RZ] ;  /* 0x00000000fffff984 */ /* 0x000fe20000000800 */
[----:B------:R-:W-:Y:S01]  /*3f20*/  @!PT LDS RZ, [RZ] ;  /* 0x00000000fffff984 */ /* 0x000fe20000000800 */
[----:B------:R2:W-:Y:S06]  /*3f30*/  MEMBAR.ALL.CTA ;  /* 0x0000000000007992 */ /* 0x0005ec0000008000 */
[----:B--2---:R-:W2:Y:S01]  /*3f40*/  FENCE.VIEW.ASYNC.S ;  /* 0x00000000000073c6 */ /* 0x004ea20000000000 */
[----:B------:R-:W-:-:S04]  /*3f50*/  PRMT R3, RZ, 0x654, R3 ;  /* 0x00000654ff037816 */ /* 0x000fc80000000003 */
[----:B--2---:R2:W-:Y:S01]  /*3f60*/  SYNCS.ARRIVE.TRANS64.RED.A1T0 RZ, [R3+URZ], RZ ;  /* 0x000000ff03ff79a7 */ /* 0x0045e200081004ff */
[----:B-1----:R-:W-:Y:S01]  /*3f70*/  LOP3.LUT P1, RZ, R6, 0x1, RZ, 0xc0, !PT ;  /* 0x0000000106ff7812 */ /* 0x002fe2000782c0ff */
[----:B--2---:R-:W-:-:S12]  /*3f80*/  BRA.U UP3, `(.L_x_72) ;  /* 0x00000009032c7547 */ /* 0x004fd8000b800000 */
[----:B------:R-:W1:Y:S01]  /*3f90*/  LDCU UR4, c[0x0][0x38c] ;  /* 0x00007180ff0477ac */ /* 0x000e620008000800 */
[----:B------:R-:W-:Y:S02]  /*3fa0*/  R2UR UR5, R14 ;  /* 0x000000000e0572ca */ /* 0x000fe400000e0000 */
[----:B------:R-:W-:Y:S02]  /*3fb0*/  PLOP3.LUT P2, PT, PT, PT, PT, 0x80, 0x8 ;  /* 0x000000000008781c */ /* 0x000fe40003f4f070 */
[----:B------:R-:W-:Y:S02]  /*3fc0*/  SHF.L.U32 R5, R11, 0x1f, RZ ;  /* 0x0000001f0b057819 */ /* 0x000fe400000006ff */
[----:B------:R-:W-:-:S07]  /*3fd0*/  R2UR UR6, R16 ;  /* 0x00000000100672ca */ /* 0x000fce00000e0000 */
[----:B------:R-:W-:Y:S02]  /*3fe0*/  ULEA UR7, UR5, UR62, 0x3 ;  /* 0x0000003e05077291 */ /* 0x000fe4000f8e18ff */
[----:B-1----:R-:W-:-:S04]  /*3ff0*/  UISETP.GE.AND UP0, UPT, UR4, 0x1, UPT ;  /* 0x000000010400788c */ /* 0x002fc8000bf06270 */
[----:B------:R-:W-:Y:S01]  /*4000*/  IMAD.U32 R4, RZ, RZ, UR7 ;  /* 0x00000007ff047e24 */ /* 0x000fe2000f8e00ff */
[----:B------:R-:W-:Y:S01]  /*4010*/  ULEA UR8, UR5, UR6, 0x5 ;  /* 0x0000000605087291 */ /* 0x000fe2000f8e28ff */
[----:B------:R-:W-:-:S05]  /*4020*/  PLOP3.LUT P0, PT, PT, PT, UP0, 0x80, 0x8 ;  /* 0x000000000008781c */ /* 0x000fca0003f0f008 */
[----:B------:R-:W-:-:S08]  /*4030*/  @UP0 ULEA UR4, UR9, UR62, 0x3 ;  /* 0x0000003e09040291 */ /* 0x000fd0000f8e18ff */
[----:B------:R-:W-:-:S04]  /*4040*/  @P0 SHF.L.U32 R3, R8, 0x1f, RZ ;  /* 0x0000001f08030819 */ /* 0x000fc800000006ff */
[----:B------:R1:W2:Y:S01]  /*4050*/  @P0 SYNCS.PHASECHK.TRANS64.TRYWAIT P2, [UR4], R3 ;  /* 0x00000003ff0005a7 */ /* 0x0002a20008041104 */
[----:B------:R-:W3:Y:S02]  /*4060*/  SYNCS.PHASECHK.TRANS64.TRYWAIT P0, [UR7+0xc0], R5 ;  /* 0x0000c005ff0075a7 */ /* 0x000ee40008001107 */
[----:B-123--:R-:W-:Y:S05]  /*4070*/  @!P0 BRA `(.L_x_73) ;  /* 0x0000004800888947 */ /* 0x00efea0003800000 */
.L_x_157:
[----:B------:R-:W-:Y:S01]  /*4080*/  UMOV UR64, UR60 ;  /* 0x0000003c00407c82 */ /* 0x000fe20008000000 */
[----:B------:R-:W-:Y:S05]  /*4090*/  BRA.U !UP0, `(.L_x_74) ;  /* 0x0000000508d07547 */ /* 0x000fea000b800000 */
[----:B------:R-:W-:Y:S01]  /*40a0*/  R2UR UR4, R15 ;  /* 0x000000000f0472ca */ /* 0x000fe200000e0000 */
[----:B------:R-:W-:Y:S01]  /*40b0*/  UPLOP3.LUT UP2, UPT, UPT, UPT, UPT, 0x40, 0x4 ;  /* 0x000000000004789c */ /* 0x000fe20003f4e870 */
[----:B------:R-:W-:Y:S01]  /*40c0*/  R2UR UR61, R12 ;  /* 0x000000000c3d72ca */ /* 0x000fe200000e0000 */
[----:B------:R-:W-:-:S10]  /*40d0*/  UMOV UR7, UR9 ;  /* 0x0000000900077c82 */ /* 0x000fd40008000000 */
[----:B------:R-:W-:-:S12]  /*40e0*/  UIADD3 UR64, UPT, UPT, UR4, UR60, URZ ;  /* 0x0000003c04407290 */ /* 0x000fd8000fffe0ff */
.L_x_77:
[----:B--2---:R-:W-:Y:S01]  /*40f0*/  ULEA UR5, UR7, UR62, 0x3 ;  /* 0x0000003e07057291 */ /* 0x004fe2000f8e18ff */
[----:B------:R-:W-:Y:S11]  /*4100*/  @P2 BRA `(.L_x_75) ;  /* 0x00000000000c2947 */ /* 0x000ff60003800000 */
[----:B-1----:R-:W-:Y:S04]  /*4110*/  SHF.L.U32 R5, R8, 0x1f, RZ ;  /* 0x0000001f08057819 */ /* 0x002fe800000006ff */
[----:B------:R-:W1:Y:S02]  /*4120*/  SYNCS.PHASECHK.TRANS64.TRYWAIT P0, [UR5], R5 ;  /* 0x00000005ff0075a7 */ /* 0x000e640008001105 */
[----:B-1----:R-:W-:Y:S05]  /*4130*/  @!P0 BRA `(.L_x_76) ;  /* 0x0000004800748947 */ /* 0x002fea0003800000 */
.L_x_75:
[----:B------:R-:W-:Y:S01]  /*4140*/  UISETP.NE.AND UP0, UPT, UR61, 0x1, UPT ;  /* 0x000000013d00788c */ /* 0x000fe2000bf05270 */
[----:B------:R-:W-:Y:S01]  /*4150*/  PLOP3.LUT P2, PT, PT, PT, PT, 0x80, 0x8 ;  /* 0x000000000008781c */ /* 0x000fe20003f4f070 */
[----:B------:R-:W-:Y:S01]  /*4160*/  UIADD3 UR9, UPT, UPT, UR7, 0x1, URZ ;  /* 0x0000000107097890 */ /* 0x000fe2000fffe0ff */
[----:B------:R-:W-:Y:S01]  /*4170*/  MOV.SPILL R6, UR65 ;  /* 0x0000004100067c02 */ /* 0x000fe20009000f00 */
[----:B------:R-:W-:Y:S01]  /*4180*/  UIADD3 UR63, UPT, UPT, UR5, 0x20, URZ ;  /* 0x00000020053f7890 */ /* 0x000fe2000fffe0ff */
[----:B-1----:R-:W-:Y:S01]  /*4190*/  MOV.SPILL R5, UR64 ;  /* 0x0000004000057c02 */ /* 0x002fe20009000f00 */
[----:B------:R-:W-:Y:S01]  /*41a0*/  UISETP.NE.AND UP1, UPT, UR9, 0x4, UPT ;  /* 0x000000040900788c */ /* 0x000fe2000bf25270 */
[----:B------:R-:W-:Y:S01]  /*41b0*/  PLOP3.LUT P0, PT, PT, PT, UP0, 0x80, 0x8 ;  /* 0x000000000008781c */ /* 0x000fe20003f0f008 */
[----:B------:R-:W-:Y:S02]  /*41c0*/  ULEA UR6, UR7, UR67, 0xa ;  /* 0x0000004307067291 */ /* 0x000fe4000f8e50ff */
[----:B------:R-:W-:Y:S02]  /*41d0*/  USEL UR5, URZ, 0x1, UP1 ;  /* 0x00000001ff057887 */ /* 0x000fe40008800000 */
[----:B------:R-:W-:Y:S02]  /*41e0*/  USEL UR9, UR9, URZ, UP1 ;  /* 0x000000ff09097287 */ /* 0x000fe40008800000 */
[----:B------:R-:W-:Y:S02]  /*41f0*/  ULEA UR4, UR7, UR66, 0xb ;  /* 0x0000004207047291 */ /* 0x000fe4000f8e58ff */
[----:B------:R-:W-:Y:S01]  /*4200*/  @UP0 ULEA UR7, UR9, UR62, 0x3 ;  /* 0x0000003e09070291 */ /* 0x000fe2000f8e18ff */
[----:B------:R-:W-:Y:S01]  /*4210*/  LOP3.LUT R8, R8, UR5, RZ, 0x3c, !PT ;  /* 0x0000000508087c12 */ /* 0x000fe2000f8e3cff */
[----:B------:R-:W-:Y:S02]  /*4220*/  UIADD3 UR20, UPT, UPT, UR6, 0x2, URZ ;  /* 0x0000000206147890 */ /* 0x000fe4000fffe0ff */
[----:B------:R-:W-:Y:S01]  /*4230*/  UIADD3 UR18, UPT, UPT, UR4, 0x2, URZ ;  /* 0x0000000204127890 */ /* 0x000fe2000fffe0ff */
[----:B------:R-:W-:Y:S01]  /*4240*/  @P0 SHF.L.U32 R3, R8, 0x1f, RZ ;  /* 0x0000001f08030819 */ /* 0x000fe200000006ff */
[----:B------:R-:W-:Y:S02]  /*4250*/  UIADD3 UR16, UPT, UPT, UR6, 0x4, URZ ;  /* 0x0000000406107890 */ /* 0x000fe4000fffe0ff */
[----:B------:R-:W-:Y:S01]  /*4260*/  UIADD3 UR10, UPT, UPT, UR4, 0x4, URZ ;  /* 0x00000004040a7890 */ /* 0x000fe2000fffe0ff */
[----:B------:R2:W3:Y:S01]  /*4270*/  @P0 SYNCS.PHASECHK.TRANS64.TRYWAIT P2, [UR7], R3 ;  /* 0x00000003ff0005a7 */ /* 0x0004e20008041107 */
[----:B------:R-:W-:Y:S02]  /*4280*/  UIADD3 UR14, UPT, UPT, UR6, 0x6, URZ ;  /* 0x00000006060e7890 */ /* 0x000fe4000fffe0ff */
        /* <DEDUP_REMOVED lines=21> */
[----:B------:R-:W-:Y:S01]  /*43e0*/  UIADD3 UR61, UPT, UPT, UR61, -0x1, URZ ;  /* 0xffffffff3d3d7890 */ /* 0x000fe2000fffe0ff */
[----:B------:R-:W-:Y:S01]  /*43f0*/  UMOV UR7, 0x40004040 ;  /* 0x4000404000077882 */ /* 0x000fe20000000000 */
[----:B------:R-:W-:Y:S01]  /*4400*/  UMOV UR64, 0x0 ;  /* 0x0000000000407882 */ /* 0x000fe20000000000 */
[----:B------:R-:W-:Y:S01]  /*4410*/  UMOV UR65, 0x8100910 ;  /* 0x0810091000417882 */ /* 0x000fe20000000000 */
[----:B------:R-:W-:Y:S01]  /*4420*/  UMOV UR5, 0x40004040 ;  /* 0x4000404000057882 */ /* 0x000fe20000000000 */
[----:B------:R-:W-:Y:S01]  /*4430*/  UMOV UR21, 0x40004040 ;  /* 0x4000404000157882 */ /* 0x000fe20000000000 */
[----:B------:R1:W-:Y:S01]  /*4440*/  UTCHMMA.2CTA gdesc[UR4], gdesc[UR6], tmem[UR8], tmem[UR64], idesc[UR65], UP2 ;  /* 0x00ff4006040075ea */ /* 0x0003e20009200008 */
[----:B------:R-:W-:Y:S01]  /*4450*/  UPLOP3.LUT UP2, UPT, UPT, UPT, UPT, 0x80, 0x8 ;  /* 0x000000000008789c */ /* 0x000fe20003f4f070 */
[----:B------:R-:W-:Y:S01]  /*4460*/  UMOV UR19, 0x40004040 ;  /* 0x4000404000137882 */ /* 0x000fe20000000000 */
[----:B------:R-:W-:Y:S01]  /*4470*/  UMOV UR17, 0x40004040 ;  /* 0x4000404000117882 */ /* 0x000fe20000000000 */
[----:B------:R4:W-:Y:S01]  /*4480*/  UTCHMMA.2CTA gdesc[UR18], gdesc[UR20], tmem[UR8], tmem[UR64], idesc[UR65], UPT ;  /* 0x00ff4014120075ea */ /* 0x0009e2000ba00008 */
        /* <DEDUP_REMOVED lines=19> */
[----:B-1----:R-:W-:Y:S01]  /*45c0*/  UMOV UR7, 0x8100910 ;  /* 0x0810091000077882 */ /* 0x002fe20000000000 */
[----:B------:R-:W-:Y:S01]  /*45d0*/  UMOV UR35, 0x40004040 ;  /* 0x4000404000237882 */ /* 0x000fe20000000000 */
[----:B------:R-:W-:Y:S01]  /*45e0*/  UMOV UR33, 0x40004040 ;  /* 0x4000404000217882 */ /* 0x000fe20000000000 */
[----:B------:R-:W-:Y:S01]  /*45f0*/  UMOV UR27, 0x40004040 ;  /* 0x40004040001b7882 */ /* 0x000fe20000000000 */
[----:B------:R-:W-:Y:S01]  /*4600*/  UMOV UR25, 0x40004040 ;  /* 0x4000404000197882 */ /* 0x000fe20000000000 */
[----:B----4-:R-:W-:Y:S02]  /*4610*/  UIADD3 UR20, UPT, UPT, UR4, 0x602, URZ ;  /* 0x0000060204147890 */ /* 0x010fe4000fffe0ff */
[----:B------:R-:W-:Y:S02]  /*4620*/  UIADD3 UR18, UPT, UPT, UR6, 0x304, URZ ;  /* 0x0000030406127890 */ /* 0x000fe4000fffe0ff */
[----:B--2---:R-:W-:Y:S02]  /*4630*/  UIADD3 UR16, UPT, UPT, UR4, 0x604, URZ ;  /* 0x0000060404107890 */ /* 0x004fe4000fffe0ff */
[----:B------:R-:W-:Y:S01]  /*4640*/  UIADD3 UR10, UPT, UPT, UR6, 0x306, URZ ;  /* 0x00000306060a7890 */ /* 0x000fe2000fffe0ff */
[----:B------:R-:W-:Y:S01]  /*4650*/  R2UR.FILL UR65, R6 ;  /* 0x00000000064172ca */ /* 0x000fe200004e0000 */
[----:B------:R-:W-:Y:S01]  /*4660*/  UMOV UR14, 0x0 ;  /* 0x00000000000e7882 */ /* 0x000fe20000000000 */
[----:B------:R-:W-:Y:S01]  /*4670*/  UMOV UR15, 0x8100910 ;  /* 0x08100910000f7882 */ /* 0x000fe20000000000 */
[----:B------:R-:W-:Y:S01]  /*4680*/  UMOV UR12, 0x0 ;  /* 0x00000000000c7882 */ /* 0x000fe20000000000 */
[----:B------:R-:W-:Y:S01]  /*4690*/  UTCHMMA.2CTA gdesc[UR28], gdesc[UR30], tmem[UR8], tmem[UR14], idesc[UR15], UPT ;  /* 0x00ff0e1e1c0075ea */ /* 0x000fe2000ba00008 */
[----:B------:R-:W-:Y:S01]  /*46a0*/  UTCHMMA.2CTA gdesc[UR56], gdesc[UR58], tmem[UR8], tmem[UR14], idesc[UR15], UPT ;  /* 0x00ff0e3a380075ea */ /* 0x000fe2000ba00008 */
[----:B------:R-:W-:Y:S01]  /*46b0*/  UMOV UR13, 0x8100910 ;  /* 0x08100910000d7882 */ /* 0x000fe20000000000 */
[----:B------:R-:W-:Y:S01]  /*46c0*/  UTCHMMA.2CTA gdesc[UR52], gdesc[UR54], tmem[UR8], tmem[UR14], idesc[UR15], UPT ;  /* 0x00ff0e36340075ea */ /* 0x000fe2000ba00008 */
[----:B------:R-:W-:Y:S01]  /*46d0*/  UIADD3 UR4, UPT, UPT, UR4, 0x606, URZ ;  /* 0x0000060604047890 */ /* 0x000fe2000fffe0ff */
[----:B------:R-:W-:Y:S01]  /*46e0*/  UTCHMMA.2CTA gdesc[UR48], gdesc[UR50], tmem[UR8], tmem[UR12], idesc[UR13], UPT ;  /* 0x00ff0c32300075ea */ /* 0x000fe2000ba00008 */
[----:B------:R-:W-:Y:S01]  /*46f0*/  UTCHMMA.2CTA gdesc[UR44], gdesc[UR46], tmem[UR8], tmem[UR12], idesc[UR13], UPT ;  /* 0x00ff0c2e2c0075ea */ /* 0x000fe2000ba00008 */
[----:B------:R-:W-:Y:S01]  /*4700*/  UMOV UR6, 0x0 ;  /* 0x0000000000067882 */ /* 0x000fe20000000000 */
[----:B------:R-:W-:Y:S01]  /*4710*/  UTCHMMA.2CTA gdesc[UR40], gdesc[UR42], tmem[UR8], tmem[UR12], idesc[UR13], UPT ;  /* 0x00ff0c2a280075ea */ /* 0x000fe2000ba00008 */
[----:B------:R1:W-:Y:S01]  /*4720*/  UTCHMMA.2CTA gdesc[UR36], gdesc[UR38], tmem[UR8], tmem[UR6], idesc[UR7], UPT ;  /* 0x00ff0626240075ea */ /* 0x0003e2000ba00008 */
[----:B------:R2:W-:Y:S01]  /*4730*/  UTCHMMA.2CTA gdesc[UR32], gdesc[UR34], tmem[UR8], tmem[UR76], idesc[UR77], UPT ;  /* 0x00ff4c22200075ea */ /* 0x0005e2000ba00008 */
[----:B------:R-:W-:Y:S01]  /*4740*/  UMOV UR23, 0x40004040 ;  /* 0x4000404000177882 */ /* 0x000fe20000000000 */
[----:B------:R2:W-:Y:S01]  /*4750*/  UTCHMMA.2CTA gdesc[UR24], gdesc[UR26], tmem[UR8], tmem[UR74], idesc[UR75], UPT ;  /* 0x00ff4a1a180075ea */ /* 0x0005e2000ba00008 */
[----:B------:R-:W-:Y:S01]  /*4760*/  R2UR.FILL UR64, R5 ;  /* 0x00000000054072ca */ /* 0x000fe200004e0000 */
[----:B------:R2:W-:Y:S01]  /*4770*/  UTCHMMA.2CTA gdesc[UR20], gdesc[UR22], tmem[UR8], tmem[UR72], idesc[UR73], UPT ;  /* 0x00ff4816140075ea */ /* 0x0005e2000ba00008 */
[----:B------:R2:W-:Y:S01]  /*4780*/  UTCHMMA.2CTA gdesc[UR16], gdesc[UR18], tmem[UR8], tmem[UR70], idesc[UR71], UPT ;  /* 0x00ff4612100075ea */ /* 0x0005e2000ba00008 */
[----:B------:R2:W-:Y:S01]  /*4790*/  UTCHMMA.2CTA gdesc[UR4], gdesc[UR10], tmem[UR8], tmem[UR68], idesc[UR69], UPT ;  /* 0x00ff440a040075ea */ /* 0x0005e2000ba00008 */
[----:B------:R2:W-:Y:S09]  /*47a0*/  UTCBAR.2CTA.MULTICAST [UR63], URZ, UR65 ;  /* 0x000000ff3f0073e9 */ /* 0x0005f20008200841 */
[----:B------:R-:W-:Y:S01]  /*47b0*/  UISETP.NE.AND UP0, UPT, UR60, UR64, UPT ;  /* 0x000000403c00728c */ /* 0x000fe2000bf05270 */
[----:B-1----:R-:W-:Y:S08]  /*47c0*/  UMOV UR7, UR9 ;  /* 0x0000000900077c82 */ /* 0x002ff00008000000 */
[----:B---3--:R-:W-:Y:S05]  /*47d0*/  BRA.U UP0, `(.L_x_77) ;  /* 0xfffffff900447547 */ /* 0x008fea000b83ffff */
.L_x_74:
[----:B--2---:R-:W-:Y:S01]  /*47e0*/  R2UR UR4, R4 ;  /* 0x00000000040472ca */ /* 0x004fe200000e0000 */
[----:B------:R-:W-:Y:S01]  /*47f0*/  UMOV UR60, UR64 ;  /* 0x00000040003c7c82 */ /* 0x000fe20008000000 */
[----:B------:R-:W-:-:S11]  /*4800*/  R2UR UR5, R13 ;  /* 0x000000000d0572ca */ /* 0x000fd600000e0000 */
[----:B------:R-:W-:-:S09]  /*4810*/  UIADD3 UR4, UPT, UPT, UR4, 0xa0, URZ ;  /* 0x000000a004047890 */ /* 0x000fd2000fffe0ff */
[----:B------:R2:W-:Y:S01]  /*4820*/  UTCBAR.2CTA.MULTICAST [UR4], URZ, UR5 ;  /* 0x000000ff040073e9 */ /* 0x0005e20008200805 */
[----:B------:R-:W-:Y:S02]  /*4830*/  NOP ;  /* 0x0000000000007918 */ /* 0x000fe40000000000 */
.L_x_72:
[----:B--2---:R-:W-:Y:S02]  /*4840*/  R2UR UR4, R14 ;  /* 0x000000000e0472ca */ /* 0x004fe400000e0000 */
[----:B------:R-:W-:-:S04]  /*4850*/  ISETP.NE.AND P0, PT, R10, 0x2, PT ;  /* 0x000000020a00780c */ /* 0x000fc80003f05270 */
[----:B-1----:R-:W-:Y:S02]  /*4860*/  SEL R3, RZ, 0x1, P0 ;  /* 0x00000001ff037807 */ /* 0x002fe40000000000 */
[----:B------:R-:W-:Y:S02]  /*4870*/  SEL R10, R10, RZ, P0 ;  /* 0x000000ff0a0a7207 */ /* 0x000fe40000000000 */
[----:B------:R-:W-:-:S03]  /*4880*/  LOP3.LUT R9, R9, R3, RZ, 0x3c, !PT ;  /* 0x0000000309097212 */ /* 0x000fc600078e3cff */
[----:B------:R-:W-:-:S04]  /*4890*/  UIADD3 UR4, UPT, UPT, UR4, 0x1, URZ ;  /* 0x0000000104047890 */ /* 0x000fc8000fffe0ff */
[----:B------:R-:W-:-:S04]  /*48a0*/  UISETP.NE.AND UP0, UPT, UR4, 0x4, UPT ;  /* 0x000000040400788c */ /* 0x000fc8000bf05270 */
[----:B------:R-:W-:Y:S02]  /*48b0*/  USEL UR5, URZ, 0x1, UP0 ;  /* 0x00000001ff057887 */ /* 0x000fe40008000000 */
[----:B------:R-:W-:-:S04]  /*48c0*/  USEL UR4, UR4, URZ, UP0 ;  /* 0x000000ff04047287 */ /* 0x000fc80008000000 */
[----:B------:R-:W-:Y:S02]  /*48d0*/  LOP3.LUT R11, R11, UR5, RZ, 0x3c, !PT ;  /* 0x000000050b0b7c12 */ /* 0x000fe4000f8e3cff */
[----:B------:R-:W-:Y:S01]  /*48e0*/  IMAD.U32 R14, RZ, RZ, UR4 ;  /* 0x00000004ff0e7e24 */ /* 0x000fe2000f8e00ff */
[----:B------:R-:W-:Y:S06]  /*48f0*/  @P1 BRA `(.L_x_78) ;  /* 0xfffffff4005c1947 */ /* 0x000fec000383ffff */
[----:B------:R-:W1:Y:S01]  /*4900*/  S2UR UR8, SR_CgaCtaId ;  /* 0x00000000000879c3 */ /* 0x000e620000008800 */
[----:B------:R-:W-:Y:S02]  /*4910*/  ELECT P0, URZ, PT ;  /* 0x0000000000ff782f */ /* 0x000fe40003800000 */
[----:B------:R-:W-:Y:S01]  /*4920*/  R2UR UR5, R2 ;  /* 0x00000000020572ca */ /* 0x000fe200000e0000 */
[----:B------:R-:W-:Y:S01]  /*4930*/  UMOV UR4, 0x40 ;  /* 0x0000004000047882 */ /* 0x000fe20000000000 */
[----:B------:R-:W-:-:S03]  /*4940*/  IMAD.MOV.U32 R2, RZ, RZ, 0x1 ;  /* 0x00000001ff027424 */ /* 0x000fc600078e00ff */
[----:B------:R-:W-:Y:S08]  /*4950*/  UVIRTCOUNT.DEALLOC.SMPOOL 0x80 ;  /* 0x000000800000784c */ /* 0x000ff00000000000 */
[----:B------:R-:W-:Y:S02]  /*4960*/  UISETP.NE.AND UP1, UPT, UR5, URZ, UPT ;  /* 0x000000ff0500728c */ /* 0x000fe4000bf25270 */
[----:B-1----:R-:W-:-:S09]  /*4970*/  ULEA UR8, UR8, UR4, 0x18 ;  /* 0x0000000408087291 */ /* 0x002fd2000f8ec0ff */
[----:B------:R1:W-:Y:S01]  /*4980*/  @P0 STS.U8 [UR8+0x1c], R2 ;  /* 0x00001c02ff000988 */ /* 0x0003e20008000008 */
[----:B------:R-:W-:Y:S05]  /*4990*/  BRA.U UP1, `(.L_x_79) ;  /* 0x0000000101a87547 */ /* 0x000fea000b800000 */
[----:B------:R-:W-:Y:S01]  /*49a0*/  R2UR UR4, R14 ;  /* 0x000000000e0472ca */ /* 0x000fe200000e0000 */
[----:B------:R-:W-:Y:S01]  /*49b0*/  UIADD3 UR7, UPT, UPT, UR62, 0xc0, URZ ;  /* 0x000000c03e077890 */ /* 0x000fe2000fffe0ff */
[----:B------:R-:W-:-:S11]  /*49c0*/  SHF.L.U32 R3, R11, 0x1f, RZ ;  /* 0x0000001f0b037819 */ /* 0x000fd600000006ff */
[----:B------:R-:W-:-:S09]  /*49d0*/  ULEA UR4, UR4, UR7, 0x3 ;  /* 0x0000000704047291 */ /* 0x000fd2000f8e18ff */
[----:B------:R-:W2:Y:S02]  /*49e0*/  SYNCS.PHASECHK.TRANS64.TRYWAIT P0, [UR4], R3 ;  /* 0x00000003ff0075a7 */ /* 0x000ea40008001104 */
[----:B--2---:R-:W-:Y:S05]  /*49f0*/  @!P0 BRA `(.L_x_80) ;  /* 0x00000040005c8947 */ /* 0x004fea0003800000 */
.L_x_160:
[----:B------:R-:W-:-:S13]  /*4a00*/  R2UR UR4, R14 ;  /* 0x000000000e0472ca */ /* 0x000fda00000e0000 */
        /* <DEDUP_REMOVED lines=9> */
.L_x_162:
        /* <DEDUP_REMOVED lines=9> */
.L_x_164:
[----:B------:R-:W-:-:S04]  /*4b30*/  UIADD3 UR4, UPT, UPT, UR4, 0x1, URZ ;  /* 0x0000000104047890 */ /* 0x000fc8000fffe0ff */
[----:B------:R-:W-:-:S04]  /*4b40*/  UISETP.NE.AND UP0, UPT, UR4, 0x4, UPT ;  /* 0x000000040400788c */ /* 0x000fc8000bf05270 */
[----:B------:R-:W-:Y:S02]  /*4b50*/  USEL UR5, URZ, 0x1, UP0 ;  /* 0x00000001ff057887 */ /* 0x000fe40008000000 */
[----:B------:R-:W-:-:S04]  /*4b60*/  USEL UR4, UR4, URZ, UP0 ;  /* 0x000000ff04047287 */ /* 0x000fc80008000000 */
[----:B------:R-:W-:Y:S01]  /*4b70*/  ULEA UR4, UR4, UR7, 0x3 ;  /* 0x0000000704047291 */ /* 0x000fe2000f8e18ff */
[----:B------:R-:W-:-:S04]  /*4b80*/  LOP3.LUT R3, R3, UR5, RZ, 0x3c, !PT ;  /* 0x0000000503037c12 */ /* 0x000fc8000f8e3cff */
[----:B------:R-:W-:Y:S01]  /*4b90*/  SHF.L.U32 R3, R3, 0x1f, RZ ;  /* 0x0000001f03037819 */ /* 0x000fe200000006ff */
[----:B-1----:R-:W-:-:S04]  /*4ba0*/  IMAD.U32 R2, RZ, RZ, UR4 ;  /* 0x00000004ff027e24 */ /* 0x002fc8000f8e00ff */
[----:B------:R1:W2:Y:S03]  /*4bb0*/  SYNCS.PHASECHK.TRANS64.TRYWAIT P0, [R2+URZ], R3 ;  /* 0x00000003020075a7 */ /* 0x0002a600080011ff */
[----:B--2---:R-:W-:Y:S05]  /*4bc0*/  @!P0 NANOSLEEP.SYNCS 0x989680 ;  /* 0x009896800000895d */ /* 0x004fea0003900000 */
[----:B------:R-:W2:Y:S02]  /*4bd0*/  @!P0 SYNCS.PHASECHK.TRANS64 P0, [R2+URZ], R3 ;  /* 0x00000003020085a7 */ /* 0x000ea400080010ff */
[----:B--2---:R-:W-:Y:S05]  /*4be0*/  @P0 BRA `(.L_x_83) ;  /* 0x0000000000240947 */ /* 0x004fea0003800000 */
.L_x_84:
[----:B--2---:R2:W3:Y:S02]  /*4bf0*/  SYNCS.PHASECHK.TRANS64.TRYWAIT P0, [R2+URZ], R3 ;  /* 0x00000003020075a7 */ /* 0x0044e400080011ff */
[----:B---3--:R-:W-:Y:S05]  /*4c00*/  @!P0 NANOSLEEP.SYNCS 0x989680 ;  /* 0x009896800000895d */ /* 0x008fea0003900000 */
[----:B------:R-:W3:Y:S02]  /*4c10*/  @!P0 SYNCS.PHASECHK.TRANS64 P0, [R2+URZ], R3 ;  /* 0x00000003020085a7 */ /* 0x000ee400080010ff */
[----:B---3--:R-:W-:Y:S05]  /*4c20*/  @!P0 BRA `(.L_x_84) ;  /* 0xfffffffc00f08947 */ /* 0x008fea000383ffff */
[----:B------:R-:W-:Y:S05]  /*4c30*/  BRA `(.L_x_83) ;  /* 0x0000000000107947 */ /* 0x000fea0003800000 */
.L_x_79:
[----:B------:R-:W-:Y:S01]  /*4c40*/  R2UR UR5, R0 ;  /* 0x00000000000572ca */ /* 0x000fe200000e0000 */
[----:B------:R-:W-:-:S12]  /*4c50*/  UIADD3 UR4, UPT, UPT, UR62, 0x100, URZ ;  /* 0x000001003e047890 */ /* 0x000fd8000fffe0ff */
[----:B------:R-:W-:-:S09]  /*4c60*/  UPRMT UR4, UR5, 0x654, UR4 ;  /* 0x0000065405047896 */ /* 0x000fd20008000004 */
[----:B------:R-:W-:Y:S03]  /*4c70*/  SYNCS.ARRIVE.TRANS64.RED.A1T0 RZ, [UR4], RZ ;  /* 0x000000ffffff79a7 */ /* 0x000fe60008100404 */
.L_x_83:
[----:B-12---:R-:W-:Y:S01]  /*4c80*/  SHF.L.U32 R3, RZ, 0x1f, RZ ;  /* 0x0000001fff037819 */ /* 0x006fe200000006ff */
[----:B------:R-:W-:Y:S01]  /*4c90*/  UIADD3 UR4, UPT, UPT, UR62, 0x100, URZ ;  /* 0x000001003e047890 */ /* 0x000fe2000fffe0ff */
[----:B------:R-:W-:Y:S02]  /*4ca0*/  PLOP3.LUT P0, PT, PT, PT, UP1, 0x80, 0x8 ;  /* 0x000000000008781c */ /* 0x000fe40003f0f018 */
[----:B------:R-:W1:Y:S02]  /*4cb0*/  SYNCS.PHASECHK.TRANS64.TRYWAIT P1, [UR62+0x100], R3 ;  /* 0x00010003ff0075a7 */ /* 0x000e64000802113e */
[----:B-1----:R-:W-:Y:S09]  /*4cc0*/  @!P1 BRA `(.L_x_85) ;  /* 0x0000003c00f09947 */ /* 0x002ff20003800000 */
.L_x_166:
[----:B------:R-:W-:Y:S02]  /*4cd0*/  R2UR UR6, R0 ;  /* 0x00000000000672ca */ /* 0x000fe400000e0000 */
[----:B------:R-:W-:-:S11]  /*4ce0*/  R2UR UR5, R16 ;  /* 0x00000000100572ca */ /* 0x000fd600000e0000 */
[----:B------:R-:W-:-:S03]  /*4cf0*/  @!UP1 UPRMT UR4, UR6, 0x654, UR4 ;  /* 0x0000065406049896 */ /* 0x000fc60008000004 */
[----:B------:R-:W-:-:S06]  /*4d00*/  UMOV UR6, 0x1 ;  /* 0x0000000100067882 */ /* 0x000fcc0000000000 */
[----:B------:R-:W-:Y:S01]  /*4d10*/  @!P0 SYNCS.ARRIVE.TRANS64.RED.A1T0 RZ, [UR4], RZ ;  /* 0x000000ffffff89a7 */ /* 0x000fe20008100404 */
[----:B------:R-:W-:Y:S01]  /*4d20*/  NOP ;  /* 0x0000000000007918 */ /* 0x000fe20000000000 */
[----:B------:R-:W2:Y:S01]  /*4d30*/  LDS R0, [UR8+0x14] ;  /* 0x00001408ff007984 */ /* 0x000ea20008000800 */
[----:B------:R-:W-:-:S03]  /*4d40*/  ULOP3.LUT UR4, UR5, 0xffff, URZ, 0xc0, !UPT ;  /* 0x0000ffff05047892 */ /* 0x000fc6000f8ec0ff */
[----:B------:R-:W-:Y:S01]  /*4d50*/  UMOV UR5, 0xffff ;  /* 0x0000ffff00057882 */ /* 0x000fe20000000000 */
[----:B------:R-:W-:-:S04]  /*4d60*/  USHF.R.U32.HI UR4, URZ, 0x5, UR4 ;  /* 0x00000005ff047899 */ /* 0x000fc80008011604 */
[----:B------:R-:W-:Y:S02]  /*4d70*/  USHF.L.U32 UR5, UR5, UR4, URZ ;  /* 0x0000000405057299 */ /* 0x000fe400080006ff */
[----:B------:R-:W-:-:S04]  /*4d80*/  USHF.L.U32 UR4, UR6, UR4, URZ ;  /* 0x0000000406047299 */ /* 0x000fc800080006ff */
[----:B--2---:R-:W-:-:S04]  /*4d90*/  LOP3.LUT R0, R0, UR5, RZ, 0xc0, !PT ;  /* 0x0000000500007c12 */ /* 0x004fc8000f8ec0ff */
[----:B------:R-:W-:-:S13]  /*4da0*/  ISETP.NE.AND P0, PT, R0, UR5, PT ;  /* 0x0000000500007c0c */ /* 0x000fda000bf05270 */
[----:B------:R-:W-:Y:S05]  /*4db0*/  @P0 BRA `(.L_x_86) ;  /* 0x0000000000580947 */ /* 0x000fea0003800000 */
[----:B------:R-:W2:Y:S02]  /*4dc0*/  LDS R0, [UR8+0x18] ;  /* 0x00001808ff007984 */ /* 0x000ea40008000800 */
[----:B--2---:R-:W-:-:S04]  /*4dd0*/  LOP3.LUT R0, R0, UR4, RZ, 0xc0, !PT ;  /* 0x0000000400007c12 */ /* 0x004fc8000f8ec0ff */
[----:B------:R-:W-:-:S13]  /*4de0*/  ISETP.NE.AND P0, PT, R0, UR4, PT ;  /* 0x0000000400007c0c */ /* 0x000fda000bf05270 */
[----:B------:R-:W-:Y:S05]  /*4df0*/  @P0 BRA `(.L_x_87) ;  /* 0x00000000003c0947 */ /* 0x000fea0003800000 */
[----:B-1----:R-:W1:Y:S01]  /*4e00*/  S2R R2, SR_LANEID ;  /* 0x0000000000027919 */ /* 0x002e620000000000 */
[----:B------:R-:W-:-:S06]  /*4e10*/  ULOP3.LUT UR5, URZ, UR5, URZ, 0x33, !UPT ;  /* 0x00000005ff057292 */ /* 0x000fcc000f8e33ff */
[----:B------:R-:W-:-:S04]  /*4e20*/  IMAD.U32 R0, RZ, RZ, UR5 ;  /* 0x00000005ff007e24 */ /* 0x000fc8000f8e00ff */
[----:B------:R2:W3:Y:S02]  /*4e30*/  REDUX UR7, R0 ;  /* 0x00000000000773c4 */ /* 0x0004e40000000000 */
[----:B------:R4:W-:Y:S01]  /*4e40*/  UTCATOMSWS.AND URZ, UR5 ;  /* 0x0000000500ff79e3 */ /* 0x0009e20008000000 */
[----:B--2---:R-:W-:Y:S01]  /*4e50*/  LOP3.LUT R0, RZ, UR4, RZ, 0x33, !PT ;  /* 0x00000004ff007c12 */ /* 0x004fe2000f8e33ff */
[----:B------:R-:W-:Y:S02]  /*4e60*/  VOTEU.ANY UR4, UPT, PT ;  /* 0x0000000000047886 */ /* 0x000fe400038e0100 */
[----:B------:R-:W-:Y:S02]  /*4e70*/  UFLO.U32 UR4, UR4 ;  /* 0x00000004000472bd */ /* 0x000fe400080e0000 */
[----:B------:R-:W2:Y:S04]  /*4e80*/  REDUX UR6, R0 ;  /* 0x00000000000673c4 */ /* 0x000ea80000000000 */
[----:B-1----:R-:W-:-:S02]  /*4e90*/  ISETP.EQ.U32.AND P0, PT, R2, UR4, PT ;  /* 0x0000000402007c0c */ /* 0x002fc4000bf02070 */
[----:B---3--:R-:W-:-:S11]  /*4ea0*/  MOV R2, UR7 ;  /* 0x0000000700027c02 */ /* 0x008fd60008000f00 */
[----:B------:R4:W-:Y:S01]  /*4eb0*/  @P0 ATOMS.AND RZ, [UR8+0x14], R2 ;  /* 0x00001402ffff098c */ /* 0x0009e2000a800008 */
[----:B--2---:R-:W-:-:S05]  /*4ec0*/  IMAD.U32 R0, RZ, RZ, UR6 ;  /* 0x00000006ff007e24 */ /* 0x004fca000f8e00ff */
[----:B------:R4:W-:Y:S01]  /*4ed0*/  @P0 ATOMS.AND RZ, [UR8+0x18], R0 ;  /* 0x00001800ffff098c */ /* 0x0009e2000a800008 */
[----:B------:R-:W-:Y:S05]  /*4ee0*/  BRA `(.L_x_88) ;  /* 0x0000000000147947 */ /* 0x000fea0003800000 */
.L_x_87:
[----:B-1----:R-:W-:Y:S02]  /*4ef0*/  MOV R2, 0x4f10 ;  /* 0x00004f1000027802 */ /* 0x002fe40000000f00 */
[----:B-----5:R-:W-:Y:S05]  /*4f00*/  CALL.REL.NOINC `($__internal_0_$__cuda_sm10x_tcgen05_guardrail_trap_col_being_dealloced_not_returned_by_alloc) ;  /* 0x0000004000547944 */ /* 0x020fea0003c00000 */
[----:B------:R-:W-:Y:S05]  /*4f10*/  BRA `(.L_x_88) ;  /* 0x0000000000087947 */ /* 0x000fea0003800000 */
.L_x_86:
[----:B-1----:R-:W-:Y:S02]  /*4f20*/  MOV R2, 0x4f40 ;  /* 0x00004f4000027802 */ /* 0x002fe40000000f00 */
[----:B-----5:R-:W-:Y:S05]  /*4f30*/  CALL.REL.NOINC `($__internal_2_$__cuda_sm10x_tcgen05_guardrail_trap_unallocated_columns_being_dealloced) ;  /* 0x0000004000607944 */ /* 0x020fea0003c00000 */
.L_x_88:
[----:B------:R-:W-:Y:S01]  /*4f40*/  NOP ;  /* 0x0000000000007918 */ /* 0x000fe20000000000 */
[----:B----4-:R-:W-:Y:S05]  /*4f50*/  EXIT ;  /* 0x000000000000794d */ /* 0x010fea0003800000 */
.L_x_59:
[----:B------:R-:W-:-:S09]  /*4f60*/  UISETP.NE.OR UP0, UPT, UR24, 0x3, !UP4 ;  /* 0x000000031800788c */ /* 0x000fd2000e705670 */
[----:B------:R-:W-:Y:S05]  /*4f70*/  BRA.U UP0, `(.L_x_89) ;  /* 0x00000011002c7547 */ /* 0x000fea000b800000 */
[----:B------:R-:W2:Y:S01]  /*4f80*/  LDCU UR36, c[0x0][0x370] ;  /* 0x00006e00ff2477ac */ /* 0x000ea20008000800 */
[----:B------:R-:W3:Y:S01]  /*4f90*/  LDC.64 R16, c[0x0][0x348] ;  /* 0x0000d200ff107b82 */ /* 0x000ee20000000a00 */
[----:B------:R-:W-:Y:S02]  /*4fa0*/  HFMA2 R13, -RZ, RZ, 0, 0 ;  /* 0x00000000ff0d7431 */ /* 0x000fe400000001ff */
[----:B------:R-:W-:Y:S01]  /*4fb0*/  IMAD.MOV.U32 R15, RZ, RZ, 0x1 ;  /* 0x00000001ff0f7424 */ /* 0x000fe200078e00ff */
[----:B------:R-:W2:Y:S01]  /*4fc0*/  LDCU.128 UR32, c[0x0][0xb10] ;  /* 0x00016200ff2077ac */ /* 0x000ea20008000c00 */
[----:B------:R-:W-:Y:S01]  /*4fd0*/  IMAD.MOV.U32 R14, RZ, RZ, RZ ;  /* 0x000000ffff0e7224 */ /* 0x000fe200078e00ff */
[----:B------:R-:W-:Y:S01]  /*4fe0*/  MOV R7, 0x2000 ;  /* 0x0000200000077802 */ /* 0x000fe20000000f00 */
[----:B------:R-:W4:Y:S01]  /*4ff0*/  LDCU UR31, c[0x0][0x374] ;  /* 0x00006e80ff1f77ac */ /* 0x000f220008000800 */
[----:B------:R-:W1:Y:S01]  /*5000*/  LDC.64 R2, c[0x0][0x888] ;  /* 0x00022200ff027b82 */ /* 0x000e620000000a00 */
[----:B------:R-:W4:Y:S01]  /*5010*/  LDCU UR15, c[0x0][0xb0c] ;  /* 0x00016180ff0f77ac */ /* 0x000f220008000800 */
[----:B------:R-:W4:Y:S06]  /*5020*/  LDCU UR41, c[0x0][0xb20] ;  /* 0x00016400ff2977ac */ /* 0x000f2c0008000800 */
[----:B------:R-:W1:Y:S01]  /*5030*/  LDC.64 R4, c[0x0][0x890] ;  /* 0x00022400ff047b82 */ /* 0x000e620000000a00 */
[----:B------:R-:W3:Y:S01]  /*5040*/  LDCU UR4, c[0x0][0xb30] ;  /* 0x00016600ff0477ac */ /* 0x000ee20008000800 */
[----:B--2---:R-:W-:-:S02]  /*5050*/  UIMAD.WIDE.U32 UR6, UR36, UR32, URZ ;  /* 0x00000020240672a5 */ /* 0x004fc4000f8e00ff */
[----:B----4-:R-:W-:Y:S01]  /*5060*/  UIMAD.WIDE.U32 UR8, UR31, UR35, URZ ;  /* 0x000000231f0872a5 */ /* 0x010fe2000f8e00ff */
[----:B------:R-:W-:Y:S01]  /*5070*/  UMOV UR29, 0x400 ;  /* 0x00000400001d7882 */ /* 0x000fe20000000000 */
[----:B------:R-:W-:-:S03]  /*5080*/  UPLOP3.LUT UP3, UPT, UPT, UPT, UPT, 0x40, 0x4 ;  /* 0x000000000004789c */ /* 0x000fc60003f6e870 */
[----:B------:R-:W-:Y:S01]  /*5090*/  UMOV UR6, UR7 ;  /* 0x0000000700067c82 */ /* 0x000fe20008000000 */
[----:B------:R-:W-:Y:S01]  /*50a0*/  UISETP.GE.AND UP0, UPT, UR39, 0x1, UPT ;  /* 0x000000012700788c */ /* 0x000fe2000bf06270 */
[----:B------:R-:W-:Y:S01]  /*50b0*/  UMOV UR37, UR9 ;  /* 0x0000000900257c82 */ /* 0x000fe20008000000 */
[----:B------:R-:W-:Y:S01]  /*50c0*/  UISETP.NE.AND UP4, UPT, UR39, 0x1, UPT ;  /* 0x000000012700788c */ /* 0x000fe2000bf85270 */
[----:B------:R-:W2:Y:S01]  /*50d0*/  LDCU.64 UR22, c[0x0][0xb28] ;  /* 0x00016500ff1677ac */ /* 0x000ea20008000a00 */
[----:B------:R-:W-:Y:S02]  /*50e0*/  ULEA UR29, UR61, UR29, 0x18 ;  /* 0x0000001d3d1d7291 */ /* 0x000fe4000f8ec0ff */
[----:B------:R-:W-:Y:S02]  /*50f0*/  UISETP.NE.AND UP6, UPT, UR15, 0x1, UPT ;  /* 0x000000010f00788c */ /* 0x000fe4000bfc5270 */
[----:B------:R-:W-:Y:S02]  /*5100*/  UISETP.NE.AND UP5, UPT, UR34, 0x1, UPT ;  /* 0x000000012200788c */ /* 0x000fe4000bfa5270 */
[----:B------:R-:W-:-:S02]  /*5110*/  USHF.R.U32.HI UR38, URZ, UR33, UR6 ;  /* 0x00000021ff267299 */ /* 0x000fc40008011606 */
[----:B------:R-:W-:Y:S02]  /*5120*/  USHF.R.U32.HI UR37, URZ, UR41, UR37 ;  /* 0x00000029ff257299 */ /* 0x000fe40008011625 */
[----:B---3--:R-:W-:Y:S01]  /*5130*/  UISETP.NE.AND UP2, UPT, UR4, 0x1, UPT ;  /* 0x000000010400788c */ /* 0x008fe2000bf45270 */
[----:B------:R-:W-:-:S10]  /*5140*/  UMOV UR12, URZ ;  /* 0x000000ff000c7c82 */ /* 0x000fd40008000000 */
.L_x_98:
[C---:B------:R-:W-:Y:S02]  /*5150*/  LEA R12, R14.reuse, UR29, 0x3 ;  /* 0x0000001d0e0c7c11 */ /* 0x040fe4000f8e18ff */
[----:B------:R-:W-:Y:S02]  /*5160*/  SHF.L.U32 R0, R13, 0x1f, RZ ;  /* 0x0000001f0d007819 */ /* 0x000fe400000006ff */
[----:B------:R-:W-:Y:S02]  /*5170*/  LEA R8, R14, UR29, 0x4 ;  /* 0x0000001d0e087c11 */ /* 0x000fe4000f8e20ff */
[----:B------:R-:W3:Y:S02]  /*5180*/  SYNCS.PHASECHK.TRANS64.TRYWAIT P0, [R12+URZ+0x80], R0 ;  /* 0x000080000c0075a7 */ /* 0x000ee400080011ff */
[----:B---34-:R-:W-:Y:S05]  /*5190*/  @!P0 BRA `(.L_x_90) ;  /* 0x0000003800d48947 */ /* 0x018fea0003800000 */
.L_x_167:
        /* <DEDUP_REMOVED lines=8> */
[----:B----4-:R-:W-:Y:S11]  /*5220*/  LOP3.LUT P0, RZ, R10, 0x1, RZ, 0xc0, !PT ;  /* 0x000000010aff7812 */ /* 0x010ff6000780c0ff */
[----:B------:R-:W-:Y:S02]  /*5230*/  @!UPT UIADD3 URZ, UPT, UPT, URZ, URZ, URZ ;  /* 0x000000fffffff290 */ /* 0x000fe4000fffe0ff */
[----:B-1----:R-:W-:Y:S01]  /*5240*/  VOTEU.ANY UP1, P0 ;  /* 0x0000000000ff7886 */ /* 0x002fe20000020100 */
[----:B------:R-:W-:Y:S11]  /*5250*/  PLOP3.LUT P0, PT, PT, PT, UP1, 0x80, 0x8 ;  /* 0x000000000008781c */ /* 0x000ff60003f0f018 */
[----:B------:R-:W-:Y:S02]  /*5260*/  @!UPT UIADD3 URZ, UPT, UPT, URZ, URZ, URZ ;  /* 0x000000fffffff290 */ /* 0x000fe4000fffe0ff */
[----:B---3--:R-:W-:Y:S02]  /*5270*/  @P0 SHF.R.U32.HI R0, RZ, 0x10, R9 ;  /* 0x00000010ff000819 */ /* 0x008fe40000011609 */
[----:B------:R-:W-:Y:S02]  /*5280*/  @P0 MOV R6, R8 ;  /* 0x0000000800060202 */ /* 0x000fe40000000f00 */
[----:B------:R-:W-:Y:S01]  /*5290*/  @P0 R2UR UR4, R0 ;  /* 0x00000000000402ca */ /* 0x000fe200000e0000 */
[----:B------:R-:W-:Y:S01]  /*52a0*/  VIADD R0, R12, 0x90 ;  /* 0x000000900c007836 */ /* 0x000fe20000000000 */
[----:B------:R-:W-:Y:S02]  /*52b0*/  @P0 LOP3.LUT R8, R9, 0xffff, RZ, 0xc0, !PT ;  /* 0x0000ffff09080812 */ /* 0x000fe400078ec0ff */
[----:B------:R-:W-:Y:S02]  /*52c0*/  @P0 R2UR UR6, R6 ;  /* 0x00000000060602ca */ /* 0x000fe400000e0000 */
[----:B------:R-:W-:Y:S02]  /*52d0*/  PRMT R0, RZ, 0x654, R0 ;  /* 0x00000654ff007816 */ /* 0x000fe40000000000 */
[----:B------:R-:W-:Y:S02]  /*52e0*/  @P0 R2UR UR5, R8 ;  /* 0x00000000080502ca */ /* 0x000fe400000e0000 */
[----:B------:R1:W-:Y:S03]  /*52f0*/  SYNCS.ARRIVE.TRANS64.RED.A1T0 RZ, [R0+URZ], RZ ;  /* 0x000000ff00ff79a7 */ /* 0x0003e600081004ff */
[----:B------:R-:W-:Y:S04]  /*5300*/  @UP1 UMOV UR30, UR4 ;  /* 0x00000004001e1c82 */ /* 0x000fe80008000000 */
[----:B------:R-:W-:Y:S04]  /*5310*/  @UP1 UMOV UR14, UR6 ;  /* 0x00000006000e1c82 */ /* 0x000fe80008000000 */
[----:B------:R-:W-:Y:S01]  /*5320*/  @UP1 UMOV UR13, UR5 ;  /* 0x00000005000d1c82 */ /* 0x000fe20008000000 */
[----:B------:R-:W-:Y:S05]  /*5330*/  BRA.U !UP0, `(.L_x_91) ;  /* 0x0000000108a47547 */ /* 0x000fea000b800000 */
[----:B------:R-:W-:Y:S02]  /*5340*/  UIMAD.WIDE.U32 UR8, UR13, UR35, URZ ;  /* 0x000000230d0872a5 */ /* 0x000fe4000f8e00ff */
[----:B------:R-:W-:Y:S02]  /*5350*/  UIMAD.WIDE.U32 UR10, UR14, UR32, URZ ;  /* 0x000000200e0a72a5 */ /* 0x000fe4000f8e00ff */
[----:B------:R-:W-:Y:S02]  /*5360*/  USEL UR4, UR31, UR37, !UP5 ;  /* 0x000000251f047287 */ /* 0x000fe4000e800000 */
[----:B------:R-:W-:Y:S02]  /*5370*/  USEL UR7, UR36, UR38, !UP6 ;  /* 0x0000002624077287 */ /* 0x000fe4000f000000 */
[----:B--2---:R-:W-:Y:S02]  /*5380*/  UIMAD.WIDE.U32 UR16, UR4, UR22, URZ ;  /* 0x00000016041072a5 */ /* 0x004fe4000f8e00ff */
[----:B------:R-:W-:Y:S01]  /*5390*/  UIMAD.WIDE.U32 UR18, UR7, UR22, URZ ;  /* 0x00000016071272a5 */ /* 0x000fe2000f8e00ff */
[----:B------:R-:W-:Y:S02]  /*53a0*/  UMOV UR5, UR9 ;  /* 0x0000000900057c82 */ /* 0x000fe40008000000 */
[----:B------:R-:W-:Y:S03]  /*53b0*/  USHF.R.U32.HI UR6, URZ, UR41, UR5 ;  /* 0x00000029ff067299 */ /* 0x000fe60008011605 */
[----:B------:R-:W-:Y:S01]  /*53c0*/  UMOV UR5, UR11 ;  /* 0x0000000b00057c82 */ /* 0x000fe20008000000 */
[----:B------:R-:W-:Y:S02]  /*53d0*/  USEL UR6, UR13, UR6, !UP5 ;  /* 0x000000060d067287 */ /* 0x000fe4000e800000 */
[----:B------:R-:W-:Y:S02]  /*53e0*/  USHF.R.U32.HI UR8, URZ, UR33, UR5 ;  /* 0x00000021ff087299 */ /* 0x000fe40008011605 */
[----:B------:R-:W-:Y:S01]  /*53f0*/  UIMAD.WIDE.U32 UR10, UR6, UR22, URZ ;  /* 0x00000016060a72a5 */ /* 0x000fe2000f8e00ff */
[----:B------:R-:W-:Y:S02]  /*5400*/  UMOV UR5, UR17 ;  /* 0x0000001100057c82 */ /* 0x000fe40008000000 */
[----:B------:R-:W-:Y:S03]  /*5410*/  @UP4 USHF.R.U32.HI UR4, URZ, UR23, UR5 ;  /* 0x00000017ff044299 */ /* 0x000fe60008011605 */
[----:B------:R-:W-:Y:S01]  /*5420*/  UMOV UR5, UR19 ;  /* 0x0000001300057c82 */ /* 0x000fe20008000000 */
[----:B------:R-:W-:Y:S02]  /*5430*/  UIMAD UR4, UR39, UR4, URZ ;  /* 0x00000004270472a4 */ /* 0x000fe4000f8e02ff */
[----:B------:R-:W-:Y:S02]  /*5440*/  @UP4 USHF.R.U32.HI UR7, URZ, UR23, UR5 ;  /* 0x00000017ff074299 */ /* 0x000fe40008011605 */
[----:B------:R-:W-:Y:S02]  /*5450*/  USEL UR5, UR14, UR8, !UP6 ;  /* 0x000000080e057287 */ /* 0x000fe4000f000000 */
[----:B------:R-:W-:Y:S02]  /*5460*/  UIMAD UR8, UR39, UR7, URZ ;  /* 0x00000007270872a4 */ /* 0x000fe4000f8e02ff */
[----:B------:R-:W-:Y:S03]  /*5470*/  UISETP.GE.AND UP0, UPT, UR6, UR4, UPT ;  /* 0x000000040600728c */ /* 0x000fe6000bf06270 */
[----:B------:R-:W-:Y:S01]  /*5480*/  UMOV UR4, UR11 ;  /* 0x0000000b00047c82 */ /* 0x000fe20008000000 */
[----:B------:R-:W-:Y:S02]  /*5490*/  UISETP.GE.OR UP0, UPT, UR5, UR8, UP0 ;  /* 0x000000080500728c */ /* 0x000fe40008706670 */
[----:B------:R-:W-:Y:S02]  /*54a0*/  USHF.R.U32.HI UR4, URZ, UR23, UR4 ;  /* 0x00000017ff047299 */ /* 0x000fe40008011604 */
[----:B------:R-:W-:Y:S02]  /*54b0*/  UIMAD.WIDE.U32 UR8, UR5, UR22, URZ ;  /* 0x00000016050872a5 */ /* 0x000fe4000f8e00ff */
[----:B------:R-:W-:Y:S04]  /*54c0*/  USEL UR10, UR6, UR4, !UP4 ;  /* 0x00000004060a7287 */ /* 0x000fe8000e000000 */
[----:B------:R-:W-:Y:S01]  /*54d0*/  UIADD3 UR11, UPT, UPT, -UR10, URZ, URZ ;  /* 0x000000ff0a0b7290 */ /* 0x000fe2000fffe1ff */
[----:B------:R-:W-:Y:S02]  /*54e0*/  @!UP0 UMOV UR4, UR9 ;  /* 0x0000000900048c82 */ /* 0x000fe40008000000 */
[----:B------:R-:W-:Y:S02]  /*54f0*/  @!UP0 USHF.R.U32.HI UR4, URZ, UR23, UR4 ;  /* 0x00000017ff048299 */ /* 0x000fe40008011604 */
[----:B------:R-:W-:Y:S02]  /*5500*/  UIMAD UR8, UR39, UR11, UR6 ;  /* 0x0000000b270872a4 */ /* 0x000fe4000f8e0206 */
[----:B------:R-:W-:Y:S04]  /*5510*/  @!UP0 USEL UR4, UR5, UR4, !UP4 ;  /* 0x0000000405048287 */ /* 0x000fe8000e000000 */
[----:B------:R-:W-:Y:S02]  /*5520*/  @!UP0 UIMAD UR7, UR7, UR8, UR4 ;  /* 0x00000008070782a4 */ /* 0x000fe4000f8e0204 */
[----:B------:R-:W-:Y:S02]  /*5530*/  @!UP0 UIADD3 UR9, UPT, UPT, UR10, -UR4, URZ ;  /* 0x800000040a098290 */ /* 0x000fe4000fffe0ff */
[----:B------:R-:W-:Y:S02]  /*5540*/  UIADD3 UR8, UPT, UPT, -UR6, URZ, URZ ;  /* 0x000000ff06087290 */ /* 0x000fe4000fffe1ff */
[----:B------:R-:W-:Y:S02]  /*5550*/  UIADD3 UR4, UPT, UPT, -UR5, URZ, URZ ;  /* 0x000000ff05047290 */ /* 0x000fe4000fffe1ff */
[----:B------:R-:W-:Y:S03]  /*5560*/  @!UP0 UIMAD UR6, UR9, UR39, UR5 ;  /* 0x00000027090682a4 */ /* 0x000fe6000f8e0205 */
[----:B------:R-:W-:Y:S01]  /*5570*/  @!UP0 UMOV UR5, UR7 ;  /* 0x0000000700058c82 */ /* 0x000fe20008000000 */
[----:B------:R-:W-:Y:S02]  /*5580*/  UIMAD UR7, UR15, UR4, UR14 ;  /* 0x000000040f0772a4 */ /* 0x000fe4000f8e020e */
[----:B------:R-:W-:Y:S02]  /*5590*/  UIMAD UR4, UR34, UR8, UR13 ;  /* 0x00000008220472a4 */ /* 0x000fe4000f8e020d */
[----:B------:R-:W-:Y:S02]  /*55a0*/  UIMAD UR14, UR5, UR15, UR7 ;  /* 0x0000000f050e72a4 */ /* 0x000fe4000f8e0207 */
[----:B------:R-:W-:Y:S11]  /*55b0*/  UIMAD UR13, UR6, UR34, UR4 ;  /* 0x00000022060d72a4 */ /* 0x000ff6000f8e0204 */
[----:B------:R-:W-:Y:S01]  /*55c0*/  @!UPT UIADD3 URZ, UPT, UPT, URZ, URZ, URZ ;  /* 0x000000fffffff290 */ /* 0x000fe2000fffe0ff */
.L_x_91:
[----:B------:R-:W3:Y:S01]  /*55d0*/  @!UP2 LDCU.128 UR8, c[0x0][0xb10] ;  /* 0x00016200ff08a7ac */ /* 0x000ee20008000c00 */
[C---:B------:R-:W-:Y:S02]  /*55e0*/  ISETP.NE.U32.AND P1, PT, R4.reuse, RZ, PT ;  /* 0x000000ff0400720c */ /* 0x040fe40003f25070 */
[----:B------:R-:W-:Y:S02]  /*55f0*/  ISETP.NE.U32.AND P0, PT, R4, RZ, PT ;  /* 0x000000ff0400720c */ /* 0x000fe40003f05070 */
[C---:B------:R-:W-:Y:S02]  /*5600*/  ISETP.NE.AND.EX P1, PT, R5.reuse, RZ, PT, P1 ;  /* 0x000000ff0500720c */ /* 0x040fe40003f25310 */
[----:B------:R-:W-:Y:S01]  /*5610*/  ISETP.NE.AND.EX P0, PT, R5, RZ, PT, P0 ;  /* 0x000000ff0500720c */ /* 0x000fe20003f05300 */
[----:B------:R-:W4:Y:S01]  /*5620*/  @!UP2 LDCU UR5, c[0x0][0xb0c] ;  /* 0x00016180ff05a7ac */ /* 0x000f220008000800 */
[----:B------:R-:W-:Y:S02]  /*5630*/  USHF.L.U32 UR26, UR21, 0x6, URZ ;  /* 0x00000006151a7899 */ /* 0x000fe400080006ff */
[----:B------:R-:W-:Y:S02]  /*5640*/  USHF.L.U32 UR27, UR20, 0x6, URZ ;  /* 0x00000006141b7899 */ /* 0x000fe400080006ff */
[----:B---3--:R-:W-:Y:S07]  /*5650*/  UIMAD.WIDE.U32 UR6, UR14, UR8, URZ ;  /* 0x000000080e0672a5 */ /* 0x008fee000f8e00ff */
[----:B------:R-:W-:Y:S01]  /*5660*/  @!UP2 UMOV UR4, UR7 ;  /* 0x000000070004ac82 */ /* 0x000fe20008000000 */
[----:B----4-:R-:W-:Y:S02]  /*5670*/  @!UP2 UISETP.NE.AND UP0, UPT, UR5, 0x1, UPT ;  /* 0x000000010500a88c */ /* 0x010fe4000bf05270 */
[----:B------:R-:W-:Y:S02]  /*5680*/  @!UP2 USHF.R.U32.HI UR4, URZ, UR9, UR4 ;  /* 0x00000009ff04a299 */ /* 0x000fe40008011604 */
[----:B------:R-:W-:Y:S02]  /*5690*/  UIMAD.WIDE.U32 UR6, UR13, UR11, URZ ;  /* 0x0000000b0d0672a5 */ /* 0x000fe4000f8e00ff */
[----:B------:R-:W-:Y:S02]  /*56a0*/  @!UP2 USEL UR8, UR14, UR4, !UP0 ;  /* 0x000000040e08a287 */ /* 0x000fe4000c000000 */
[----:B------:R-:W-:Y:S03]  /*56b0*/  @!UP2 UISETP.NE.AND UP0, UPT, UR10, 0x1, UPT ;  /* 0x000000010a00a88c */ /* 0x000fe6000bf05270 */
[----:B------:R-:W-:Y:S02]  /*56c0*/  @!UP2 UMOV UR6, UR7 ;  /* 0x000000070006ac82 */ /* 0x000fe40008000000 */
[----:B------:R-:W3:Y:S02]  /*56d0*/  @!UP2 LDCU UR4, c[0x0][0xb20] ;  /* 0x00016400ff04a7ac */ /* 0x000ee40008000800 */
[----:B---3--:R-:W-:Y:S04]  /*56e0*/  @!UP2 USHF.R.U32.HI UR6, URZ, UR4, UR6 ;  /* 0x00000004ff06a299 */ /* 0x008fe80008011606 */
[----:B------:R-:W-:Y:S04]  /*56f0*/  @!UP2 USEL UR6, UR13, UR6, !UP0 ;  /* 0x000000060d06a287 */ /* 0x000fe8000c000000 */
[----:B------:R-:W-:Y:S02]  /*5700*/  @!UP2 UIADD3 UR4, UPT, UPT, -UR8, UR6, URZ ;  /* 0x000000060804a290 */ /* 0x000fe4000fffe1ff */
[----:B------:R-:W-:Y:S02]  /*5710*/  @!UP2 UIADD3 UR6, UPT, UPT, UR8, -UR6, URZ ;  /* 0x800000060806a290 */ /* 0x000fe4000fffe0ff */
[----:B------:R-:W-:Y:S02]  /*5720*/  @!UP2 UIMAD UR14, UR4, UR5, UR14 ;  /* 0x00000005040ea2a4 */ /* 0x000fe4000f8e020e */
[----:B------:R-:W-:Y:S01]  /*5730*/  @!UP2 UIMAD UR13, UR6, UR10, UR13 ;  /* 0x0000000a060da2a4 */ /* 0x000fe2000f8e020d */
[----:B------:R-:W-:Y:S11]  /*5740*/  BRA.U UP3, `(.L_x_92) ;  /* 0x0000000103107547 */ /* 0x000ff6000b800000 */
[----:B------:R-:W-:Y:S04]  /*5750*/  MOV R6, UR40 ;  /* 0x0000002800067c02 */ /* 0x000fe80008000f00 */
[----:B------:R-:W-:Y:S04]  /*5760*/  SHF.L.U32 R6, R6, 0x1f, RZ ;  /* 0x0000001f06067819 */ /* 0x000fe800000006ff */
[----:B------:R-:W3:Y:S02]  /*5770*/  SYNCS.PHASECHK.TRANS64.TRYWAIT P2, [UR29+0x78], R6 ;  /* 0x00007806ff0075a7 */ /* 0x000ee4000804111d */
[----:B---3--:R-:W-:Y:S05]  /*5780*/  @!P2 BRA `(.L_x_93) ;  /* 0x00000034006ca947 */ /* 0x008fea0003800000 */
.L_x_92:
[----:B------:R-:W-:Y:S05]  /*5790*/  @!P1 BRA `(.L_x_94) ;  /* 0x0000000000309947 */ /* 0x000fea0003800000 */
[----:B------:R-:W-:Y:S01]  /*57a0*/  ISETP.NE.U32.AND P1, PT, R2, RZ, PT ;  /* 0x000000ff0200720c */ /* 0x000fe20003f25070 */
[----:B------:R-:W3:Y:S01]  /*57b0*/  LDCU.64 UR4, c[0x0][0x358] ;  /* 0x00006b00ff0477ac */ /* 0x000ee20008000a00 */
[----:B------:R-:W-:Y:S02]  /*57c0*/  IMAD.MOV.U32 R27, RZ, RZ, 0x1 ;  /* 0x00000001ff1b7424 */ /* 0x000fe400078e00ff */
[----:B------:R-:W-:Y:S11]  /*57d0*/  ISETP.NE.AND.EX P1, PT, R3, RZ, PT, P1 ;  /* 0x000000ff0300720c */ /* 0x000ff60003f25310 */
[----:B------:R-:W-:Y:S02]  /*57e0*/  @!UPT UIADD3 URZ, UPT, UPT, URZ, URZ, URZ ;  /* 0x000000fffffff290 */ /* 0x000fe4000fffe0ff */
[----:B------:R-:W4:Y:S01]  /*57f0*/  @P1 LDC.64 R8, c[0x0][0x888] ;  /* 0x00022200ff081b82 */ /* 0x000f220000000a00 */
[----:B-1----:R-:W-:Y:S04]  /*5800*/  @P1 IMAD R0, R4, UR60, RZ ;  /* 0x0000003c04001c24 */ /* 0x002fe8000f8e02ff */
[----:B----4-:R-:W-:Y:S04]  /*5810*/  @P1 IMAD.WIDE R8, R0, 0x4, R8 ;  /* 0x0000000400081825 */ /* 0x010fe800078e0208 */
[----:B------:R-:W-:Y:S01]  /*5820*/  HFMA2 R0, -RZ, RZ, 0, 5.9604644775390625e-08 ;  /* 0x00000001ff007431 */ /* 0x000fe200000001ff */
[----:B---3-5:R3:W5:Y:S04]  /*5830*/  @P1 LDG.E R26, desc[UR4][R8.64] ;  /* 0x00000004081a1981 */ /* 0x028768000c1e1900 */
[----:B------:R-:W-:Y:S01]  /*5840*/  @!P1 PRMT R27, R0, 0x7610, R27 ;  /* 0x00007610001b9816 */ /* 0x000fe2000000001b */
[----:B---3--:R-:W4:Y:S06]  /*5850*/  @!P1 LDC R26, c[0x0][0x880] ;  /* 0x00022000ff1a9b82 */ /* 0x008f2c0000000800 */
.L_x_94:
[----:B----45:R-:W-:Y:S01]  /*5860*/  @!P0 FSETP.EQ.AND P1, PT, R26, RZ, PT ;  /* 0x000000ff1a00820b */ /* 0x030fe20003f22000 */
[----:B------:R-:W-:Y:S01]  /*5870*/  @!UPT UIADD3 URZ, UPT, UPT, URZ, URZ, URZ ;  /* 0x000000fffffff290 */ /* 0x000fe2000fffe0ff */
[----:B------:R-:W-:Y:S11]  /*5880*/  @!P0 BRA `(.L_x_95) ;  /* 0x0000000000188947 */ /* 0x000ff60003800000 */
[----:B------:R-:W-:Y:S02]  /*5890*/  LOP3.LUT P0, RZ, R27, 0xff, RZ, 0xc0, !PT ;  /* 0x000000ff1bff7812 */ /* 0x000fe4000780c0ff */
[----:B------:R-:W-:Y:S04]  /*58a0*/  ISETP.NE.U32.AND P1, PT, R2, RZ, PT ;  /* 0x000000ff0200720c */ /* 0x000fe80003f25070 */
[----:B------:R-:W-:Y:S04]  /*58b0*/  ISETP.NE.AND.EX P1, PT, R3, RZ, PT, P1 ;  /* 0x000000ff0300720c */ /* 0x000fe80003f25310 */
[----:B------:R-:W-:Y:S03]  /*58c0*/  PLOP3.LUT P1, PT, P1, PT, PT, 0x8, 0x80 ;  /* 0x000000000080781c */ /* 0x000fe60000f2e170 */
[----:B------:R-:W-:Y:S11]  /*58d0*/  @P0 FSETP.EQ.AND P1, PT, R26, RZ, PT ;  /* 0x000000ff1a00020b */ /* 0x000ff60003f22000 */
[----:B------:R-:W-:Y:S02]  /*58e0*/  @!UPT UIADD3 URZ, UPT, UPT, URZ, URZ, URZ ;  /* 0x000000fffffff290 */ /* 0x000fe4000fffe0ff */
.L_x_95:
[----:B------:R-:W-:Y:S01]  /*58f0*/  ULEA UR4, UR12, UR29, 0x3 ;  /* 0x0000001d0c047291 */ /* 0x000fe2000f8e18ff */
[----:B------:R-:W-:Y:S02]  /*5900*/  SHF.L.U32 R9, R15, 0x1f, RZ ;  /* 0x0000001f0f097819 */ /* 0x000fe400000006ff */
[----:B------:R-:W-:Y:S04]  /*5910*/  ELECT P0, URZ, PT ;  /* 0x0000000000ff782f */ /* 0x000fe80003800000 */
[----:B------:R-:W-:Y:S02]  /*5920*/  PLOP3.LUT P1, PT, P1, P0, PT, 0xf2, 0x2f ;  /* 0x00000000002f781c */ /* 0x000fe40000f21e72 */
[----:B------:R-:W3:Y:S11]  /*5930*/  SYNCS.PHASECHK.TRANS64.TRYWAIT P2, [UR4+0x58], R9 ;  /* 0x00005809ff0075a7 */ /* 0x000ef60008041104 */
[----:B------:R-:W-:Y:S05]  /*5940*/  @!P1 IADD3 R8, P0, PT, R16, 0x580, RZ ;  /* 0x0000058010089810 */ /* 0x000fea0007f1e0ff */
[----:B-1----:R-:W-:Y:S01]  /*5950*/  @!P1 IMAD.X R6, RZ, RZ, R17, P0 ;  /* 0x000000ffff069224 */ /* 0x002fe200000e0611 */
[----:B---3--:R-:W-:Y:S07]  /*5960*/  @!P2 BRA `(.L_x_96) ;  /* 0x00000034000ca947 */ /* 0x008fee0003800000 */
.L_x_170:
[----:B------:R-:W-:Y:S01]  /*5970*/  @!P1 R2UR UR6, R6 ;  /* 0x00000000060692ca */ /* 0x000fe200000e0000 */
[----:B------:R-:W-:Y:S01]  /*5980*/  UIADD3 UR5, UPT, UPT, UR12, 0x1, URZ ;  /* 0x000000010c057890 */ /* 0x000fe2000fffe0ff */
[----:B------:R-:W-:Y:S01]  /*5990*/  @!P1 R2UR UR7, R8 ;  /* 0x00000000080792ca */ /* 0x000fe200000e0000 */
[----:B------:R-:W-:Y:S01]  /*59a0*/  UIADD3 UR25, UPT, UPT, UR4, 0x40, URZ ;  /* 0x0000004004197890 */ /* 0x000fe2000fffe0ff */
[----:B-1----:R-:W-:Y:S01]  /*59b0*/  @!P1 IMAD.MOV.U32 R0, RZ, RZ, 0x2000 ;  /* 0x00002000ff009424 */ /* 0x002fe200078e00ff */
[----:B------:R-:W-:Y:S01]  /*59c0*/  UISETP.NE.AND UP0, UPT, UR5, 0x3, UPT ;  /* 0x000000030500788c */ /* 0x000fe2000bf05270 */
[----:B------:R-:W-:Y:S01]  /*59d0*/  VIADD R14, R14, 0x1 ;  /* 0x000000010e0e7836 */ /* 0x000fe20000000000 */
[----:B------:R-:W-:Y:S01]  /*59e0*/  UMOV UR18, 0x0 ;  /* 0x0000000000127882 */ /* 0x000fe20000000000 */
[----:B------:R-:W-:Y:S01]  /*59f0*/  UMOV UR19, 0x10000000 ;  /* 0x1000000000137882 */ /* 0x000fe20000000000 */
[----:B------:R-:W-:Y:S02]  /*5a00*/  USEL UR21, UR5, URZ, UP0 ;  /* 0x000000ff05157287 */ /* 0x000fe40008000000 */
[----:B------:R-:W-:Y:S02]  /*5a10*/  USEL UR9, URZ, 0x1, UP0 ;  /* 0x00000001ff097887 */ /* 0x000fe40008000000 */
[----:B------:R-:W-:Y:S01]  /*5a20*/  VOTEU.ALL UP0, P1 ;  /* 0x0000000000ff7886 */ /* 0x000fe20000800000 */
[----:B------:R-:W-:Y:S01]  /*5a30*/  IMAD.U32 R9, RZ, RZ, UR6 ;  /* 0x00000006ff097e24 */ /* 0x000fe2000f8e00ff */
[----:B------:R-:W-:Y:S01]  /*5a40*/  UMOV UR28, UR60 ;  /* 0x0000003c001c7c82 */ /* 0x000fe20008000000 */
[----:B------:R-:W-:Y:S01]  /*5a50*/  IMAD.U32 R8, RZ, RZ, UR7 ;  /* 0x00000007ff087e24 */ /* 0x000fe2000f8e00ff */
[----:B------:R-:W-:Y:S01]  /*5a60*/  LOP3.LUT R15, R15, UR9, RZ, 0x3c, !PT ;  /* 0x000000090f0f7c12 */ /* 0x000fe2000f8e3cff */
[----:B------:R-:W-:Y:S01]  /*5a70*/  @!UP0 ULEA UR5, UR12, UR29, 0xd ;  /* 0x0000001d0c058291 */ /* 0x000fe2000f8e68ff */
[----:B------:R-:W-:Y:S01]  /*5a80*/  @!P1 R2UR UR7, R9 ;  /* 0x00000000090792ca */ /* 0x000fe200000e0000 */
[----:B------:R-:W-:Y:S01]  /*5a90*/  @!UP0 UIADD3 UR10, UPT, UPT, UR26, 0x20, URZ ;  /* 0x000000201a0a8890 */ /* 0x000fe2000fffe0ff */
[----:B------:R-:W-:Y:S01]  /*5aa0*/  @!P1 R2UR UR6, R8 ;  /* 0x00000000080692ca */ /* 0x000fe200000e0000 */
[----:B------:R-:W-:Y:S01]  /*5ab0*/  @!UP0 UIADD3 UR24, UPT, UPT, UR5, 0x200, URZ ;  /* 0x0000020005188890 */ /* 0x000fe2000fffe0ff */
[----:B------:R-:W-:Y:S01]  /*5ac0*/  SHF.L.U32 R6, R15, 0x1f, RZ ;  /* 0x0000001f0f067819 */ /* 0x000fe200000006ff */
[----:B------:R-:W-:Y:S01]  /*5ad0*/  @!UP0 UIADD3 UR8, UPT, UPT, UR5, 0x1200, URZ ;  /* 0x0000120005088890 */ /* 0x000fe2000fffe0ff */
[----:B------:R-:W-:Y:S01]  /*5ae0*/  VOTEU.ALL UP0, P1 ;  /* 0x0000000000ff7886 */ /* 0x000fe20000800000 */
[----:B------:R-:W-:Y:S01]  /*5af0*/  UMOV UR11, UR27 ;  /* 0x0000001b000b7c82 */ /* 0x000fe20008000000 */
[----:B------:R-:W-:Y:S01]  /*5b00*/  UMOV UR12, UR60 ;  /* 0x0000003c000c7c82 */ /* 0x000fe20008000000 */
[----:B------:R-:W-:Y:S01]  /*5b10*/  UMOV UR9, UR25 ;  /* 0x0000001900097c82 */ /* 0x000fe20008000000 */
[----:B------:R-:W-:Y:S02]  /*5b20*/  UPRMT UR16, UR61, 0x654, UR25 ;  /* 0x000006543d107896 */ /* 0x000fe40008000019 */
[----:B------:R-:W-:Y:S03]  /*5b30*/  ULEA UR5, UR21, UR29, 0x3 ;  /* 0x0000001d15057291 */ /* 0x000fe6000f8e18ff */
[----:B------:R1:W-:Y:S01]  /*5b40*/  @!UP0 UTMALDG.3D [UR24], [UR6], desc[UR18] ;  /* 0x00001218060085b4 */ /* 0x0003e20008011000 */
[----:B------:R-:W-:Y:S05]  /*5b50*/  VOTEU.ALL UP0, P1 ;  /* 0x0000000000ff7886 */ /* 0x000fea0000800000 */
[----:B------:R1:W-:Y:S01]  /*5b60*/  @!UP0 UTMALDG.3D [UR8], [UR6], desc[UR18] ;  /* 0x00001208060085b4 */ /* 0x0003e20008011000 */
[----:B------:R1:W-:Y:S01]  /*5b70*/  @!P1 SYNCS.ARRIVE.TRANS64.RED.A0TR RZ, [UR4+0x40], R0 ;  /* 0x00004000ffff99a7 */ /* 0x0003e20008300404 */
[----:B------:R-:W-:Y:S01]  /*5b80*/  SYNCS.ARRIVE.TRANS64.RED.A1T0 RZ, [UR16], RZ ;  /* 0x000000ffffff79a7 */ /* 0x000fe20008100410 */
[----:B------:R-:W3:Y:S02]  /*5b90*/  SYNCS.PHASECHK.TRANS64.TRYWAIT P0, [UR5+0x58], R6 ;  /* 0x00005806ff0075a7 */ /* 0x000ee40008001105 */
[----:B-1-3--:R-:W-:Y:S05]  /*5ba0*/  @!P0 BRA `(.L_x_97) ;  /* 0x0000003000948947 */ /* 0x00afea0003800000 */
.L_x_172:
[----:B------:R-:W-:Y:S01]  /*5bb0*/  UIADD3 UR17, UPT, UPT, UR5, 0x40, URZ ;  /* 0x0000004005117890 */ /* 0x000fe2000fffe0ff */
[----:B-1----:R-:W-:Y:S01]  /*5bc0*/  @!P1 IADD3 R6, P0, PT, R16, 0x580, RZ ;  /* 0x0000058010069810 */ /* 0x002fe20007f1e0ff */
[----:B------:R-:W-:Y:S01]  /*5bd0*/  UPLOP3.LUT UP3, UPT, UPT, UPT, UPT, 0x80, 0x8 ;  /* 0x000000000008789c */ /* 0x000fe20003f6f070 */
[----:B------:R-:W-:Y:S01]  /*5be0*/  R2UR UR42, R57 ;  /* 0x00000000392a72ca */ /* 0x000fe200000e0000 */
[----:B------:R-:W-:Y:S01]  /*5bf0*/  UMOV UR24, 0x0 ;  /* 0x0000000000187882 */ /* 0x000fe20000000000 */
[----:B------:R-:W-:Y:S01]  /*5c00*/  @!P1 R2UR UR6, R6 ;  /* 0x00000000060692ca */ /* 0x000fe200000e0000 */
[----:B------:R-:W-:Y:S01]  /*5c10*/  @!P1 IMAD.X R0, RZ, RZ, R17, P0 ;  /* 0x000000ffff009224 */ /* 0x000fe200000e0611 */
[----:B------:R-:W-:Y:S01]  /*5c20*/  UMOV UR25, 0x10000000 ;  /* 0x1000000000197882 */ /* 0x000fe20000000000 */
[----:B------:R-:W-:Y:S01]  /*5c30*/  UMOV UR19, UR27 ;  /* 0x0000001b00137c82 */ /* 0x000fe20008000000 */
[----:B------:R-:W-:Y:S01]  /*5c40*/  UMOV UR20, UR60 ;  /* 0x0000003c00147c82 */ /* 0x000fe20008000000 */
[----:B------:R-:W-:Y:S01]  /*5c50*/  UMOV UR11, UR27 ;  /* 0x0000001b000b7c82 */ /* 0x000fe20008000000 */
[----:B------:R-:W-:Y:S01]  /*5c60*/  @!P1 R2UR UR4, R0 ;  /* 0x00000000000492ca */ /* 0x000fe200000e0000 */
[----:B------:R-:W-:Y:S01]  /*5c70*/  UMOV UR12, UR60 ;  /* 0x0000003c000c7c82 */ /* 0x000fe20008000000 */
[----:B------:R-:W-:Y:S01]  /*5c80*/  UMOV UR9, UR17 ;  /* 0x0000001100097c82 */ /* 0x000fe20008000000 */
[----:B------:R-:W-:Y:S01]  /*5c90*/  VOTEU.ALL UP0, P1 ;  /* 0x0000000000ff7886 */ /* 0x000fe20000800000 */
[----:B------:R-:W-:Y:S01]  /*5ca0*/  R2UR UR28, R58 ;  /* 0x000000003a1c72ca */ /* 0x000fe200000e0000 */
[----:B------:R-:W-:Y:S01]  /*5cb0*/  UMOV UR60, UR30 ;  /* 0x0000001e003c7c82 */ /* 0x000fe20008000000 */
[----:B------:R-:W-:Y:S01]  /*5cc0*/  ISETP.NE.AND P0, PT, R14, 0x2, PT ;  /* 0x000000020e00780c */ /* 0x000fe20003f05270 */
[----:B------:R-:W-:Y:S01]  /*5cd0*/  IMAD.U32 R8, RZ, RZ, UR6 ;  /* 0x00000006ff087e24 */ /* 0x000fe2000f8e00ff */
[----:B------:R-:W-:Y:S02]  /*5ce0*/  @!UP0 UIADD3 UR18, UPT, UPT, UR26, 0x10, URZ ;  /* 0x000000101a128890 */ /* 0x000fe4000fffe0ff */
[----:B------:R-:W-:Y:S01]  /*5cf0*/  @!UP0 UIADD3 UR10, UPT, UPT, UR26, 0x30, URZ ;  /* 0x000000301a0a8890 */ /* 0x000fe2000fffe0ff */
[----:B------:R-:W-:Y:S02]  /*5d00*/  SEL R0, RZ, 0x1, P0 ;  /* 0x00000001ff007807 */ /* 0x000fe40000000000 */
[----:B------:R-:W-:Y:S01]  /*5d10*/  IMAD.U32 R9, RZ, RZ, UR4 ;  /* 0x00000004ff097e24 */ /* 0x000fe2000f8e00ff */
[----:B------:R-:W-:Y:S01]  /*5d20*/  @!P1 R2UR UR6, R8 ;  /* 0x00000000080692ca */ /* 0x000fe200000e0000 */
[----:B------:R-:W-:Y:S01]  /*5d30*/  @!UP0 ULEA UR4, UR21, UR29, 0xd ;  /* 0x0000001d15048291 */ /* 0x000fe2000f8e68ff */
[----:B------:R-:W-:Y:S02]  /*5d40*/  LOP3.LUT R13, R13, R0, RZ, 0x3c, !PT ;  /* 0x000000000d0d7212 */ /* 0x000fe400078e3cff */
[----:B------:R-:W-:Y:S01]  /*5d50*/  @!P1 R2UR UR7, R9 ;  /* 0x00000000090792ca */ /* 0x000fe200000e0000 */
[----:B------:R-:W-:Y:S01]  /*5d60*/  @!UP0 UIADD3 UR16, UPT, UPT, UR4, 0x200, URZ ;  /* 0x0000020004108890 */ /* 0x000fe2000fffe0ff */
[----:B------:R-:W-:Y:S01]  /*5d70*/  SEL R14, R14, RZ, P0 ;  /* 0x000000ff0e0e7207 */ /* 0x000fe20000000000 */
[----:B------:R-:W-:Y:S01]  /*5d80*/  @!UP0 UIADD3 UR8, UPT, UPT, UR4, 0x1200, URZ ;  /* 0x0000120004088890 */ /* 0x000fe2000fffe0ff */
[----:B------:R-:W-:Y:S01]  /*5d90*/  VOTEU.ALL UP0, P1 ;  /* 0x0000000000ff7886 */ /* 0x000fe20000800000 */
[----:B------:R-:W-:Y:S08]  /*5da0*/  UPRMT UR4, UR61, 0x654, UR17 ;  /* 0x000006543d047896 */ /* 0x000ff00008000011 */
[----:B------:R1:W-:Y:S01]  /*5db0*/  @!UP0 UTMALDG.3D [UR16], [UR6], desc[UR24] ;  /* 0x00001810060085b4 */ /* 0x0003e20008011000 */
[----:B------:R-:W-:Y:S05]  /*5dc0*/  VOTEU.ALL UP0, P1 ;  /* 0x0000000000ff7886 */ /* 0x000fea0000800000 */
[----:B------:R3:W-:Y:S01]  /*5dd0*/  @!UP0 UTMALDG.3D [UR8], [UR6], desc[UR24] ;  /* 0x00001808060085b4 */ /* 0x0007e20008011000 */
[----:B------:R4:W-:Y:S01]  /*5de0*/  @!P1 SYNCS.ARRIVE.TRANS64.RED.A0TR RZ, [UR5+0x40], R7 ;  /* 0x00004007ffff99a7 */ /* 0x0009e20008300405 */
[----:B------:R-:W-:Y:S01]  /*5df0*/  SYNCS.ARRIVE.TRANS64.RED.A1T0 RZ, [UR4], RZ ;  /* 0x000000ffffff79a7 */ /* 0x000fe20008100404 */
[----:B------:R-:W-:Y:S02]  /*5e00*/  UIADD3 UR4, UPT, UPT, UR21, 0x1, URZ ;  /* 0x0000000115047890 */ /* 0x000fe4000fffe0ff */
[----:B------:R-:W-:Y:S02]  /*5e10*/  UIADD3 UR21, UPT, UPT, UR13, UR42, URZ ;  /* 0x0000002a0d157290 */ /* 0x000fe4000fffe0ff */
[----:B------:R-:W-:Y:S04]  /*5e20*/  UISETP.NE.AND UP0, UPT, UR4, 0x3, UPT ;  /* 0x000000030400788c */ /* 0x000fe8000bf05270 */
[----:B------:R-:W-:Y:S02]  /*5e30*/  USEL UR5, URZ, 0x1, UP0 ;  /* 0x00000001ff057887 */ /* 0x000fe40008000000 */
[----:B-1----:R-:W-:Y:S04]  /*5e40*/  UIADD3 UR20, UPT, UPT, UR14, UR28, URZ ;  /* 0x0000001c0e147290 */ /* 0x002fe8000fffe0ff */
[----:B------:R-:W-:Y:S01]  /*5e50*/  LOP3.LUT R15, R15, UR5, RZ, 0x3c, !PT ;  /* 0x000000050f0f7c12 */ /* 0x000fe2000f8e3cff */
[----:B---3--:R-:W-:Y:S01]  /*5e60*/  USEL UR12, UR4, URZ, UP0 ;  /* 0x000000ff040c7287 */ /* 0x008fe20008000000 */
[----:B------:R-:W-:Y:S11]  /*5e70*/  BRA.U UP1, `(.L_x_98) ;  /* 0xfffffff101b47547 */ /* 0x000ff6000b83ffff */
[----:B------:R-:W-:Y:S01]  /*5e80*/  UIADD3 UR29, UPT, UPT, UR29, 0x58, URZ ;  /* 0x000000581d1d7890 */ /* 0x000fe2000fffe0ff */
[----:B------:R-:W-:-:S03]  /*5e90*/  SHF.L.U32 R2, R15, 0x1f, RZ ;  /* 0x0000001f0f027819 */ /* 0x000fc600000006ff */
[----:B------:R-:W-:-:S09]  /*5ea0*/  ULEA UR4, UR12, UR29, 0x3 ;  /* 0x0000001d0c047291 */ /* 0x000fd2000f8e18ff */
[----:B------:R-:W1:Y:S02]  /*5eb0*/  SYNCS.PHASECHK.TRANS64.TRYWAIT P0, [UR4], R2 ;  /* 0x00000002ff0075a7 */ /* 0x000e640008001104 */
[----:B-1----:R-:W-:Y:S05]  /*5ec0*/  @!P0 BRA `(.L_x_99) ;  /* 0x0000002c00e48947 */ /* 0x002fea0003800000 */
.L_x_174:
        /* <DEDUP_REMOVED lines=9> */
.L_x_176:
[----:B------:R-:W-:-:S04]  /*5f60*/  UIADD3 UR4, UPT, UPT, UR4, 0x1, URZ ;  /* 0x0000000104047890 */ /* 0x000fc8000fffe0ff */
[----:B------:R-:W-:-:S04]  /*5f70*/  UISETP.NE.AND UP0, UPT, UR4, 0x3, UPT ;  /* 0x000000030400788c */ /* 0x000fc8000bf05270 */
[----:B------:R-:W-:Y:S02]  /*5f80*/  USEL UR5, URZ, 0x1, UP0 ;  /* 0x00000001ff057887 */ /* 0x000fe40008000000 */
[----:B------:R-:W-:-:S04]  /*5f90*/  USEL UR4, UR4, URZ, UP0 ;  /* 0x000000ff04047287 */ /* 0x000fc80008000000 */
[----:B------:R-:W-:Y:S01]  /*5fa0*/  ULEA UR4, UR4, UR29, 0x3 ;  /* 0x0000001d04047291 */ /* 0x000fe2000f8e18ff */
[----:B-1----:R-:W-:-:S04]  /*5fb0*/  LOP3.LUT R2, R15, UR5, RZ, 0x3c, !PT ;  /* 0x000000050f027c12 */ /* 0x002fc8000f8e3cff */
[----:B------:R-:W-:Y:S01]  /*5fc0*/  SHF.L.U32 R2, R2, 0x1f, RZ ;  /* 0x0000001f02027819 */ /* 0x000fe200000006ff */
[----:B------:R-:W-:-:S07]  /*5fd0*/  IMAD.U32 R0, RZ, RZ, UR4 ;  /* 0x00000004ff007e24 */ /* 0x000fce000f8e00ff */
.L_x_101:
[----:B-1----:R1:W3:Y:S02]  /*5fe0*/  SYNCS.PHASECHK.TRANS64.TRYWAIT P0, [R0+URZ], R2 ;  /* 0x00000002000075a7 */ /* 0x0022e400080011ff */
[----:B---3--:R-:W-:Y:S05]  /*5ff0*/  @!P0 NANOSLEEP.SYNCS 0x989680 ;  /* 0x009896800000895d */ /* 0x008fea0003900000 */
[----:B------:R-:W3:Y:S02]  /*6000*/  @!P0 SYNCS.PHASECHK.TRANS64 P0, [R0+URZ], R2 ;  /* 0x00000002000085a7 */ /* 0x000ee400080010ff */
[----:B--23--:R-:W-:Y:S05]  /*6010*/  @P0 EXIT ;  /* 0x000000000000094d */ /* 0x00cfea0003800000 */
[----:B------:R-:W-:Y:S05]  /*6020*/  BRA `(.L_x_101) ;  /* 0xfffffffc00ec7947 */ /* 0x000fea000383ffff */
.L_x_89:
[----:B------:R-:W-:-:S06]  /*6030*/  UISETP.GE.AND UP0, UPT, UR24, 0x4, UPT ;  /* 0x000000041800788c */ /* 0x000fcc000bf06270 */
[----:B------:R-:W-:-:S13]  /*6040*/  PLOP3.LUT P0, PT, PT, PT, UP0, 0x80, 0x8 ;  /* 0x000000000008781c */ /* 0x000fda0003f0f008 */
[----:B-1----:R-:W-:Y:S05]  /*6050*/  @!P0 EXIT ;  /* 0x000000000000894d */ /* 0x002fea0003800000 */
[----:B------:R-:W-:Y:S01]  /*6060*/  BAR.SYNC.DEFER_BLOCKING 0x6, 0xa0 ;  /* 0x0182800000007b1d */ /* 0x000fe20000010000 */
[C---:B------:R-:W-:Y:S01]  /*6070*/  IMAD.SHL.U32 R5, R61.reuse, 0x10, RZ ;  /* 0x000000103d057824 */ /* 0x040fe200078e00ff */
[C---:B------:R-:W-:Y:S01]  /*6080*/  LOP3.LUT R67, R61.reuse, 0x60, RZ, 0xc0, !PT ;  /* 0x000000603d437812 */ /* 0x040fe200078ec0ff */
[C---:B------:R-:W-:Y:S01]  /*6090*/  IMAD.SHL.U32 R6, R56.reuse, 0x200000, RZ ;  /* 0x0020000038067824 */ /* 0x040fe200078e00ff */
[C---:B------:R-:W-:Y:S01]  /*60a0*/  LOP3.LUT R62, R61.reuse, 0x2, RZ, 0xc0, !PT ;  /* 0x000000023d3e7812 */ /* 0x040fe200078ec0ff */
[----:B------:R-:W-:Y:S01]  /*60b0*/  IMAD.SHL.U32 R7, R56, 0x200, RZ ;  /* 0x0000020038077824 */ /* 0x000fe200078e00ff */
[----:B------:R-:W-:Y:S02]  /*60c0*/  UMOV UR49, 0x400 ;  /* 0x0000040000317882 */ /* 0x000fe40000000000 */
[----:B------:R-:W1:Y:S01]  /*60d0*/  LDC.64 R52, c[0x0][0x888] ;  /* 0x00022200ff347b82 */ /* 0x000e620000000a00 */
[----:B------:R-:W-:Y:S01]  /*60e0*/  ULEA UR49, UR61, UR49, 0x18 ;  /* 0x000000313d317291 */ /* 0x000fe2000f8ec0ff */
[----:B------:R-:W-:Y:S01]  /*60f0*/  IMAD.SHL.U32 R4, R61, 0x2, RZ ;  /* 0x000000023d047824 */ /* 0x000fe200078e00ff */
[----:B------:R-:W-:Y:S01]  /*6100*/  LOP3.LUT R66, R5, 0x590, RZ, 0xc0, !PT ;  /* 0x0000059005427812 */ /* 0x000fe200078ec0ff */
[----:B------:R-:W-:Y:S01]  /*6110*/  IMAD.U32 R23, R61, 0x10000, RZ ;  /* 0x000100003d177824 */ /* 0x000fe200078e00ff */
[----:B------:R-:W-:Y:S01]  /*6120*/  LOP3.LUT R5, R5, 0x60, RZ, 0xc0, !PT ;  /* 0x0000006005057812 */ /* 0x000fe200078ec0ff */
[----:B------:R-:W-:Y:S01]  /*6130*/  UIADD3 UR4, UPT, UPT, UR49, 0x200, URZ ;  /* 0x0000020031047890 */ /* 0x000fe2000fffe0ff */
[----:B------:R-:W-:Y:S01]  /*6140*/  LOP3.LUT R6, R6, 0x200000, RZ, 0xc0, !PT ;  /* 0x0020000006067812 */ /* 0x000fe200078ec0ff */
[----:B------:R-:W2:Y:S01]  /*6150*/  LDC.64 R54, c[0x0][0x890] ;  /* 0x00022400ff367b82 */ /* 0x000ea20000000a00 */
[----:B------:R-:W-:Y:S01]  /*6160*/  LOP3.LUT R61, R61, 0x4, RZ, 0xc0, !PT ;  /* 0x000000043d3d7812 */ /* 0x000fe200078ec0ff */
[----:B------:R-:W-:Y:S01]  /*6170*/  HFMA2 R64, -RZ, RZ, 0, 0 ;  /* 0x00000000ff407431 */ /* 0x000fe200000001ff */
[----:B------:R-:W-:Y:S01]  /*6180*/  LOP3.LUT R66, R66, 0x200, R7, 0xf8, !PT ;  /* 0x0000020042427812 */ /* 0x000fe200078ef807 */
[----:B------:R-:W-:Y:S01]  /*6190*/  IMAD.MOV.U32 R22, RZ, RZ, RZ ;  /* 0x000000ffff167224 */ /* 0x000fe200078e00ff */
[----:B------:R-:W-:Y:S01]  /*61a0*/  LOP3.LUT R4, R5, 0xc, R4, 0xf8, !PT ;  /* 0x0000000c05047812 */ /* 0x000fe200078ef804 */
[----:B------:R-:W-:Y:S01]  /*61b0*/  IMAD.MOV.U32 R60, RZ, RZ, RZ ;  /* 0x000000ffff3c7224 */ /* 0x000fe200078e00ff */
[----:B------:R-:W-:Y:S01]  /*61c0*/  LOP3.LUT R23, R6, 0x400000, R23, 0xf8, !PT ;  /* 0x0040000006177812 */ /* 0x000fe200078ef817 */
[----:B------:R-:W3:Y:S01]  /*61d0*/  LDC.64 R50, c[0x0][0x8b0] ;  /* 0x00022c00ff327b82 */ /* 0x000ee20000000a00 */
[----:B------:R-:W4:Y:S01]  /*61e0*/  LDS R0, [UR49+0x130] ;  /* 0x00013031ff007984 */ /* 0x000f220008000800 */
[----:B------:R-:W-:Y:S01]  /*61f0*/  IADD3 R65, PT, PT, -R61, 0x2, RZ ;  /* 0x000000023d417810 */ /* 0x000fe20007ffe1ff */
[----:B------:R-:W-:Y:S01]  /*6200*/  IMAD.MOV.U32 R63, RZ, RZ, RZ ;  /* 0x000000ffff3f7224 */ /* 0x000fe200078e00ff */
[----:B------:R-:W-:Y:S01]  /*6210*/  LOP3.LUT R66, R66, R4, RZ, 0xfc, !PT ;  /* 0x0000000442427212 */ /* 0x000fe200078efcff */
[----:B------:R-:W-:Y:S01]  /*6220*/  IMAD.MOV R62, RZ, RZ, -R62 ;  /* 0x000000ffff3e7224 */ /* 0x000fe200078e0a3e */
[----:B------:R-:W-:Y:S01]  /*6230*/  MOV R68, UR4 ;  /* 0x0000000400447c02 */ /* 0x000fe20008000f00 */
[----:B------:R-:W-:Y:S01]  /*6240*/  IMAD.MOV R61, RZ, RZ, -R61 ;  /* 0x000000ffff3d7224 */ /* 0x000fe200078e0a3d */
[----:B------:R-:W1:Y:S01]  /*6250*/  LDC.64 R48, c[0x0][0x8a8] ;  /* 0x00022a00ff307b82 */ /* 0x000e620000000a00 */
[----:B------:R-:W-:Y:S01]  /*6260*/  IMAD.SHL.U32 R65, R65, 0x10, RZ ;  /* 0x0000001041417824 */ /* 0x000fe200078e00ff */
[----:B------:R-:W-:Y:S01]  /*6270*/  LEA R66, R66, UR4, 0x2 ;  /* 0x0000000442427c11 */ /* 0x000fe2000f8e10ff */
[----:B------:R-:W1:Y:S01]  /*6280*/  LDCU UR62, c[0x0][0x370] ;  /* 0x00006e00ff3e77ac */ /* 0x000e620008000800 */
[----:B------:R-:W-:Y:S01]  /*6290*/  UMOV UR52, 0x1 ;  /* 0x0000000100347882 */ /* 0x000fe20000000000 */
[----:B------:R-:W1:Y:S01]  /*62a0*/  LDCU UR42, c[0x0][0xb0c] ;  /* 0x00016180ff2a77ac */ /* 0x000e620008000800 */
[----:B------:R-:W1:Y:S01]  /*62b0*/  LDCU UR38, c[0x0][0xb30] ;  /* 0x00016600ff2677ac */ /* 0x000e620008000800 */
[----:B------:R-:W1:Y:S01]  /*62c0*/  LDCU.64 UR54, c[0x0][0x888] ;  /* 0x00011100ff3677ac */ /* 0x000e620008000a00 */
[----:B------:R-:W1:Y:S01]  /*62d0*/  LDCU.64 UR40, c[0x0][0xb28] ;  /* 0x00016500ff2877ac */ /* 0x000e620008000a00 */
[----:B------:R-:W1:Y:S01]  /*62e0*/  LDCU.128 UR56, c[0x0][0xb10] ;  /* 0x00016200ff3877ac */ /* 0x000e620008000c00 */
[----:B------:R-:W1:Y:S01]  /*62f0*/  LDCU UR53, c[0x0][0x374] ;  /* 0x00006e80ff3577ac */ /* 0x000e620008000800 */
[----:B------:R-:W-:Y:S01]  /*6300*/  UMOV UR48, URZ ;  /* 0x000000ff00307c82 */ /* 0x000fe20008000000 */
[----:B----4-:R-:W-:Y:S01]  /*6310*/  IMAD.IADD R23, R0, 0x1, R23 ;  /* 0x0000000100177824 */ /* 0x010fe200078e0217 */
[----:B------:R-:W-:Y:S01]  /*6320*/  UMOV UR51, URZ ;  /* 0x000000ff00337c82 */ /* 0x000fe20008000000 */
[----:B--2---:R-:W-:-:S05]  /*6330*/  UMOV UR50, URZ ;  /* 0x000000ff00327c82 */ /* 0x004fca0008000000 */
.L_x_132:
[C---:B------:R-:W-:Y:S02]  /*6340*/  LEA R3, R60.reuse, UR49, 0x3 ;  /* 0x000000313c037c11 */ /* 0x040fe4000f8e18ff */
[----:B------:R-:W-:Y:S02]  /*6350*/  SHF.L.U32 R0, R63, 0x1f, RZ ;  /* 0x0000001f3f007819 */ /* 0x000fe400000006ff */
[----:B------:R-:W-:Y:S02]  /*6360*/  LEA R4, R60, UR49, 0x4 ;  /* 0x000000313c047c11 */ /* 0x000fe4000f8e20ff */
[----:B--2---:R-:W2:Y:S02]  /*6370*/  SYNCS.PHASECHK.TRANS64.TRYWAIT P0, [R3+URZ+0x80], R0 ;  /* 0x00008000030075a7 */ /* 0x004ea400080011ff */
[----:B--2---:R-:W-:Y:S05]  /*6380*/  @!P0 BRA `(.L_x_102) ;  /* 0x0000002800e48947 */ /* 0x004fea0003800000 */
.L_x_177:
        /* <DEDUP_REMOVED lines=11> */
[----:B------:R-:W-:Y:S01]  /*6440*/  PLOP3.LUT P0, PT, PT, PT, UP1, 0x80, 0x8 ;  /* 0x000000000008781c */ /* 0x000fe20003f0f018 */
[----:B------:R-:W-:Y:S06]  /*6450*/  UP2UR UR4, UPR, URZ, 0x2 ;  /* 0x00000002ff047883 */ /* 0x000fec0008000000 */
[----:B------:R-:W-:Y:S06]  /*6460*/  IMAD.U32 R69, RZ, RZ, UR4 ;  /* 0x00000004ff457e24 */ /* 0x000fec000f8e00ff */
[----:B--2---:R-:W-:Y:S02]  /*6470*/  @P0 SHF.R.U32.HI R0, RZ, 0x10, R5 ;  /* 0x00000010ff000819 */ /* 0x004fe40000011605 */
        /* <DEDUP_REMOVED lines=12> */
[----:B------:R-:W2:Y:S01]  /*6540*/  LDCU UR12, c[0x0][0xb20] ;  /* 0x00016400ff0c77ac */ /* 0x000ea20008000800 */
[----:B------:R-:W-:Y:S02]  /*6550*/  UIMAD.WIDE.U32 UR4, UR53, UR59, URZ ;  /* 0x0000003b350472a5 */ /* 0x000fe4000f8e00ff */
[----:B------:R-:W-:Y:S02]  /*6560*/  UIMAD.WIDE.U32 UR6, UR62, UR56, URZ ;  /* 0x000000383e0672a5 */ /* 0x000fe4000f8e00ff */
[----:B------:R-:W-:Y:S02]  /*6570*/  UISETP.NE.AND UP0, UPT, UR58, 0x1, UPT ;  /* 0x000000013a00788c */ /* 0x000fe4000bf05270 */
[----:B------:R-:W-:Y:S02]  /*6580*/  UIMAD.WIDE.U32 UR8, UR36, UR59, URZ ;  /* 0x0000003b240872a5 */ /* 0x000fe4000f8e00ff */
[----:B------:R-:W-:Y:S02]  /*6590*/  UIMAD.WIDE.U32 UR10, UR37, UR56, URZ ;  /* 0x00000038250a72a5 */ /* 0x000fe4000f8e00ff */
[----:B------:R-:W-:Y:S02]  /*65a0*/  UISETP.NE.AND UP1, UPT, UR42, 0x1, UPT ;  /* 0x000000012a00788c */ /* 0x000fe4000bf25270 */
[----:B------:R-:W-:Y:S01]  /*65b0*/  UISETP.NE.AND UP2, UPT, UR39, 0x1, UPT ;  /* 0x000000012700788c */ /* 0x000fe2000bf45270 */
[----:B------:R-:W-:Y:S02]  /*65c0*/  UMOV UR4, UR5 ;  /* 0x0000000500047c82 */ /* 0x000fe40008000000 */
[----:B--2---:R-:W-:Y:S03]  /*65d0*/  USHF.R.U32.HI UR5, URZ, UR12, UR4 ;  /* 0x0000000cff057299 */ /* 0x004fe60008011604 */
[----:B------:R-:W-:Y:S02]  /*65e0*/  UMOV UR4, UR7 ;  /* 0x0000000700047c82 */ /* 0x000fe40008000000 */
[----:B------:R-:W-:Y:S02]  /*65f0*/  USHF.R.U32.HI UR7, URZ, UR57, UR4 ;  /* 0x00000039ff077299 */ /* 0x000fe40008011604 */
[----:B------:R-:W-:Y:S02]  /*6600*/  USEL UR4, UR53, UR5, !UP0 ;  /* 0x0000000535047287 */ /* 0x000fe4000c000000 */
[----:B------:R-:W-:Y:S01]  /*6610*/  USEL UR7, UR62, UR7, !UP1 ;  /* 0x000000073e077287 */ /* 0x000fe2000c800000 */
[----:B------:R-:W-:Y:S01]  /*6620*/  UMOV UR5, UR9 ;  /* 0x0000000900057c82 */ /* 0x000fe20008000000 */
[----:B------:R-:W-:Y:S02]  /*6630*/  UIMAD.WIDE.U32 UR8, UR4, UR40, URZ ;  /* 0x00000028040872a5 */ /* 0x000fe4000f8e00ff */
[----:B------:R-:W-:Y:S03]  /*6640*/  USHF.R.U32.HI UR6, URZ, UR12, UR5 ;  /* 0x0000000cff067299 */ /* 0x000fe60008011605 */
[----:B------:R-:W-:Y:S01]  /*6650*/  UMOV UR5, UR11 ;  /* 0x0000000b00057c82 */ /* 0x000fe20008000000 */
[----:B------:R-:W-:Y:S02]  /*6660*/  UIMAD.WIDE.U32 UR10, UR7, UR40, URZ ;  /* 0x00000028070a72a5 */ /* 0x000fe4000f8e00ff */
[----:B------:R-:W-:Y:S02]  /*6670*/  USHF.R.U32.HI UR12, URZ, UR57, UR5 ;  /* 0x00000039ff0c7299 */ /* 0x000fe40008011605 */
[----:B------:R-:W-:Y:S01]  /*6680*/  USEL UR6, UR36, UR6, !UP0 ;  /* 0x0000000624067287 */ /* 0x000fe2000c000000 */
[----:B------:R-:W-:Y:S02]  /*6690*/  UMOV UR5, UR9 ;  /* 0x0000000900057c82 */ /* 0x000fe40008000000 */
[----:B------:R-:W-:Y:S01]  /*66a0*/  UMOV UR10, UR11 ;  /* 0x0000000b000a7c82 */ /* 0x000fe20008000000 */
[----:B------:R-:W-:Y:S02]  /*66b0*/  @UP2 USHF.R.U32.HI UR4, URZ, UR41, UR5 ;  /* 0x00000029ff042299 */ /* 0x000fe40008011605 */
[----:B------:R-:W-:Y:S02]  /*66c0*/  @UP2 USHF.R.U32.HI UR7, URZ, UR41, UR10 ;  /* 0x00000029ff072299 */ /* 0x000fe4000801160a */
[----:B------:R-:W-:Y:S02]  /*66d0*/  UIMAD UR4, UR39, UR4, URZ ;  /* 0x00000004270472a4 */ /* 0x000fe4000f8e02ff */
[----:B------:R-:W-:Y:S02]  /*66e0*/  UIMAD.WIDE.U32 UR10, UR6, UR40, URZ ;  /* 0x00000028060a72a5 */ /* 0x000fe4000f8e00ff */
[----:B------:R-:W-:Y:S02]  /*66f0*/  USEL UR5, UR37, UR12, !UP1 ;  /* 0x0000000c25057287 */ /* 0x000fe4000c800000 */
[----:B------:R-:W-:Y:S02]  /*6700*/  UIMAD UR8, UR39, UR7, URZ ;  /* 0x00000007270872a4 */ /* 0x000fe4000f8e02ff */
[----:B------:R-:W-:Y:S03]  /*6710*/  UISETP.GE.AND UP0, UPT, UR6, UR4, UPT ;  /* 0x000000040600728c */ /* 0x000fe6000bf06270 */
[----:B------:R-:W-:Y:S01]  /*6720*/  UMOV UR4, UR11 ;  /* 0x0000000b00047c82 */ /* 0x000fe20008000000 */
[----:B------:R-:W-:Y:S02]  /*6730*/  UISETP.GE.OR UP0, UPT, UR5, UR8, UP0 ;  /* 0x000000080500728c */ /* 0x000fe40008706670 */
[----:B------:R-:W-:Y:S02]  /*6740*/  USHF.R.U32.HI UR4, URZ, UR41, UR4 ;  /* 0x00000029ff047299 */ /* 0x000fe40008011604 */
[----:B------:R-:W-:Y:S02]  /*6750*/  UIMAD.WIDE.U32 UR8, UR5, UR40, URZ ;  /* 0x00000028050872a5 */ /* 0x000fe4000f8e00ff */
[----:B------:R-:W-:Y:S02]  /*6760*/  USEL UR11, UR6, UR4, !UP2 ;  /* 0x00000004060b7287 */ /* 0x000fe4000d000000 */
[----:B------:R-:W-:Y:S02]  /*6770*/  UIADD3 UR8, UPT, UPT, -UR5, URZ, URZ ;  /* 0x000000ff05087290 */ /* 0x000fe4000fffe1ff */
[----:B------:R-:W-:Y:S01]  /*6780*/  UIADD3 UR10, UPT, UPT, -UR11, URZ, URZ ;  /* 0x000000ff0b0a7290 */ /* 0x000fe2000fffe1ff */
[----:B------:R-:W-:Y:S01]  /*6790*/  @!UP0 UMOV UR4, UR9 ;  /* 0x0000000900048c82 */ /* 0x000fe20008000000 */
[----:B------:R-:W-:Y:S02]  /*67a0*/  UIADD3 UR9, UPT, UPT, -UR6, URZ, URZ ;  /* 0x000000ff06097290 */ /* 0x000fe4000fffe1ff */
[----:B------:R-:W-:Y:S02]  /*67b0*/  @!UP0 USHF.R.U32.HI UR4, URZ, UR41, UR4 ;  /* 0x00000029ff048299 */ /* 0x000fe40008011604 */
[----:B------:R-:W-:Y:S02]  /*67c0*/  UIMAD UR10, UR39, UR10, UR6 ;  /* 0x0000000a270a72a4 */ /* 0x000fe4000f8e0206 */
[----:B------:R-:W-:Y:S04]  /*67d0*/  @!UP0 USEL UR4, UR5, UR4, !UP2 ;  /* 0x0000000405048287 */ /* 0x000fe8000d000000 */
[----:B------:R-:W-:Y:S02]  /*67e0*/  @!UP0 UIMAD UR10, UR7, UR10, UR4 ;  /* 0x0000000a070a82a4 */ /* 0x000fe4000f8e0204 */
[----:B------:R-:W-:Y:S02]  /*67f0*/  @!UP0 UIADD3 UR11, UPT, UPT, UR11, -UR4, URZ ;  /* 0x800000040b0b8290 */ /* 0x000fe4000fffe0ff */
[----:B------:R-:W-:Y:S02]  /*6800*/  UIMAD UR7, UR42, UR8, UR37 ;  /* 0x000000082a0772a4 */ /* 0x000fe4000f8e0225 */
[----:B------:R-:W-:Y:S02]  /*6810*/  @!UP0 UIMAD UR6, UR11, UR39, UR5 ;  /* 0x000000270b0682a4 */ /* 0x000fe4000f8e0205 */
[----:B------:R-:W-:Y:S01]  /*6820*/  UIMAD UR4, UR58, UR9, UR36 ;  /* 0x000000093a0472a4 */ /* 0x000fe2000f8e0224 */
[----:B------:R-:W-:Y:S02]  /*6830*/  @!UP0 UMOV UR5, UR10 ;  /* 0x0000000a00058c82 */ /* 0x000fe40008000000 */
[----:B------:R-:W-:Y:S02]  /*6840*/  UIMAD UR37, UR5, UR42, UR7 ;  /* 0x0000002a052572a4 */ /* 0x000fe4000f8e0207 */
[----:B------:R-:W-:Y:S11]  /*6850*/  UIMAD UR36, UR6, UR58, UR4 ;  /* 0x0000003a062472a4 */ /* 0x000ff6000f8e0204 */
[----:B------:R-:W-:Y:S01]  /*6860*/  @!UPT UIADD3 URZ, UPT, UPT, URZ, URZ, URZ ;  /* 0x000000fffffff290 */ /* 0x000fe2000fffe0ff */
.L_x_103:
[----:B------:R-:W-:Y:S01]  /*6870*/  UISETP.NE.AND UP0, UPT, UR38, 0x1, UPT ;  /* 0x000000012600788c */ /* 0x000fe2000bf05270 */
[----:B------:R-:W-:Y:S01]  /*6880*/  R2UR UR11, R68 ;  /* 0x00000000440b72ca */ /* 0x000fe200000e0000 */
[----:B------:R-:W-:Y:S01]  /*6890*/  USHF.L.U32 UR46, UR20, 0x6, URZ ;  /* 0x00000006142e7899 */ /* 0x000fe200080006ff */
[----:B------:R-:W-:Y:S01]  /*68a0*/  IADD3 R60, PT, PT, R60, 0x1, RZ ;  /* 0x000000013c3c7810 */ /* 0x000fe20007ffe0ff */
[----:B------:R-:W-:Y:S07]  /*68b0*/  USHF.L.U32 UR45, UR21, 0x6, URZ ;  /* 0x00000006152d7899 */ /* 0x000fee00080006ff */
[----:B------:R-:W2:Y:S01]  /*68c0*/  @!UP0 LDCU.128 UR12, c[0x0][0xb10] ;  /* 0x00016200ff0c87ac */ /* 0x000ea20008000c00 */
[----:B------:R-:W4:Y:S01]  /*68d0*/  @!UP0 LDCU UR5, c[0x0][0xb0c] ;  /* 0x00016180ff0587ac */ /* 0x000f220008000800 */
[----:B------:R-:W3:Y:S01]  /*68e0*/  @!UP0 LDCU UR10, c[0x0][0xb20] ;  /* 0x00016400ff0a87ac */ /* 0x000ee20008000800 */
[----:B--2---:R-:W-:Y:S02]  /*68f0*/  UIMAD.WIDE.U32 UR8, UR37, UR12, URZ ;  /* 0x0000000c250872a5 */ /* 0x004fe4000f8e00ff */
[----:B------:R-:W-:Y:S02]  /*6900*/  UIMAD.WIDE.U32 UR6, UR36, UR15, URZ ;  /* 0x0000000f240672a5 */ /* 0x000fe4000f8e00ff */
[----:B------:R-:W-:Y:S03]  /*6910*/  @!UP0 UISETP.NE.AND UP1, UPT, UR14, 0x1, UPT ;  /* 0x000000010e00888c */ /* 0x000fe6000bf25270 */
[----:B------:R-:W-:Y:S01]  /*6920*/  @!UP0 UMOV UR4, UR9 ;  /* 0x0000000900048c82 */ /* 0x000fe20008000000 */
[----:B----4-:R-:W-:Y:S02]  /*6930*/  @!UP0 UISETP.NE.AND UP2, UPT, UR5, 0x1, UPT ;  /* 0x000000010500888c */ /* 0x010fe4000bf45270 */
[----:B------:R-:W-:Y:S01]  /*6940*/  @!UP0 USHF.R.U32.HI UR4, URZ, UR13, UR4 ;  /* 0x0000000dff048299 */ /* 0x000fe20008011604 */
[----:B------:R-:W-:Y:S02]  /*6950*/  @!UP0 UMOV UR6, UR7 ;  /* 0x0000000700068c82 */ /* 0x000fe40008000000 */
[----:B---3--:R-:W-:Y:S02]  /*6960*/  @!UP0 USHF.R.U32.HI UR6, URZ, UR10, UR6 ;  /* 0x0000000aff068299 */ /* 0x008fe40008011606 */
[----:B------:R-:W-:Y:S02]  /*6970*/  @!UP0 USEL UR7, UR37, UR4, !UP2 ;  /* 0x0000000425078287 */ /* 0x000fe4000d000000 */
[----:B------:R-:W-:Y:S04]  /*6980*/  @!UP0 USEL UR6, UR36, UR6, !UP1 ;  /* 0x0000000624068287 */ /* 0x000fe8000c800000 */
[----:B------:R-:W-:Y:S02]  /*6990*/  @!UP0 UIADD3 UR4, UPT, UPT, -UR7, UR6, URZ ;  /* 0x0000000607048290 */ /* 0x000fe4000fffe1ff */
[----:B------:R-:W-:Y:S02]  /*69a0*/  @!UP0 UIADD3 UR6, UPT, UPT, UR7, -UR6, URZ ;  /* 0x8000000607068290 */ /* 0x000fe4000fffe0ff */
[----:B------:R-:W-:Y:S02]  /*69b0*/  @!UP0 UIMAD UR37, UR4, UR5, UR37 ;  /* 0x00000005042582a4 */ /* 0x000fe4000f8e0225 */
[----:B------:R-:W-:Y:S02]  /*69c0*/  @!UP0 UIMAD UR36, UR6, UR14, UR36 ;  /* 0x0000000e062482a4 */ /* 0x000fe4000f8e0224 */
[----:B------:R-:W-:Y:S09]  /*69d0*/  ULOP3.LUT UP0, URZ, UR11, 0x1b0, URZ, 0xc0, !UPT ;  /* 0x000001b00bff7892 */ /* 0x000ff2000f80c0ff */
[----:B------:R-:W-:Y:S05]  /*69e0*/  BRA.U !UP0, `(.L_x_104) ;  /* 0x00000001087c7547 */ /* 0x000fea000b800000 */
[----:B------:R-:W2:Y:S01]  /*69f0*/  LDCU.64 UR8, c[0x4][0x80] ;  /* 0x01001000ff0877ac */ /* 0x000ea20008000a00 */
[----:B------:R-:W-:Y:S01]  /*6a00*/  MOV R2, 0x0 ;  /* 0x0000000000027802 */ /* 0x000fe20000000f00 */
[----:B------:R-:W-:Y:S02]  /*6a10*/  HFMA2 R12, -RZ, RZ, 0, 5.9604644775390625e-08 ;  /* 0x00000001ff0c7431 */ /* 0x000fe400000001ff */
[----:B------:R-:W-:Y:S01]  /*6a20*/  IMAD.MOV.U32 R8, RZ, RZ, 0x70 ;  /* 0x00000070ff087424 */ /* 0x000fe200078e00ff */
[----:B------:R3:W4:Y:S01]  /*6a30*/  LDC.64 R14, c[0x4][R2] ;  /* 0x01000000020e7b82 */ /* 0x0007220000000a00 */
[----:B------:R-:W1:Y:S01]  /*6a40*/  LDCU.64 UR6, c[0x4][0x88] ;  /* 0x01001100ff0677ac */ /* 0x000e620008000a00 */
[----:B------:R-:W-:Y:S01]  /*6a50*/  IMAD.MOV.U32 R13, RZ, RZ, RZ ;  /* 0x000000ffff0d7224 */ /* 0x000fe200078e00ff */
[----:B------:R-:W1:Y:S01]  /*6a60*/  LDCU.64 UR4, c[0x4][0x8] ;  /* 0x01000100ff0477ac */ /* 0x000e620008000a00 */
[----:B--2---:R-:W-:Y:S01]  /*6a70*/  MOV R5, UR9 ;  /* 0x0000000900057c02 */ /* 0x004fe20008000f00 */
[----:B------:R-:W-:Y:S01]  /*6a80*/  IMAD.U32 R4, RZ, RZ, UR8 ;  /* 0x00000008ff047e24 */ /* 0x000fe2000f8e00ff */
[----:B-1----:R-:W-:Y:S01]  /*6a90*/  MOV R7, UR7 ;  /* 0x0000000700077c02 */ /* 0x002fe20008000f00 */
[----:B------:R-:W-:Y:S01]  /*6aa0*/  IMAD.U32 R6, RZ, RZ, UR6 ;  /* 0x00000006ff067e24 */ /* 0x000fe2000f8e00ff */
[----:B------:R-:W-:Y:S01]  /*6ab0*/  MOV R11, UR5 ;  /* 0x00000005000b7c02 */ /* 0x000fe20008000f00 */
[----:B------:R-:W-:Y:S02]  /*6ac0*/  IMAD.U32 R10, RZ, RZ, UR4 ;  /* 0x00000004ff0a7e24 */ /* 0x000fe4000f8e00ff */
[----:B------:R-:W-:Y:S07]  /*6ad0*/  LEPC R20, `(.L_x_105) ;  /* 0x000000001014794e */ /* 0x000fee0000000000 */
[----:B---345:R-:W-:Y:S05]  /*6ae0*/  CALL.ABS.NOINC R14 ;  /* 0x000000000e007343 */ /* 0x038fea0003c00000 */
.L_x_105:
[----:B------:R-:W1:Y:S01]  /*6af0*/  LDCU.64 UR8, c[0x4][0x80] ;  /* 0x01001000ff0877ac */ /* 0x000e620008000a00 */
[----:B------:R-:W2:Y:S01]  /*6b00*/  LDC.64 R2, c[0x4][R2] ;  /* 0x0100000002027b82 */ /* 0x000ea20000000a00 */
[----:B------:R-:W-:Y:S02]  /*6b10*/  HFMA2 R12, -RZ, RZ, 0, 5.9604644775390625e-08 ;  /* 0x00000001ff0c7431 */ /* 0x000fe400000001ff */
[----:B------:R-:W-:Y:S02]  /*6b20*/  IMAD.MOV.U32 R8, RZ, RZ, 0x70 ;  /* 0x00000070ff087424 */ /* 0x000fe400078e00ff */
[----:B------:R-:W-:Y:S01]  /*6b30*/  IMAD.MOV.U32 R13, RZ, RZ, RZ ;  /* 0x000000ffff0d7224 */ /* 0x000fe200078e00ff */
[----:B------:R-:W3:Y:S01]  /*6b40*/  LDCU.64 UR6, c[0x4][0x88] ;  /* 0x01001100ff0677ac */ /* 0x000ee20008000a00 */
[----:B------:R-:W4:Y:S01]  /*6b50*/  LDCU.64 UR4, c[0x4][0x8] ;  /* 0x01000100ff0477ac */ /* 0x000f220008000a00 */
[----:B-1----:R-:W-:Y:S02]  /*6b60*/  MOV R4, UR8 ;  /* 0x0000000800047c02 */ /* 0x002fe40008000f00 */
[----:B------:R-:W-:Y:S02]  /*6b70*/  MOV R5, UR9 ;  /* 0x0000000900057c02 */ /* 0x000fe40008000f00 */
[----:B---3--:R-:W-:Y:S01]  /*6b80*/  MOV R7, UR7 ;  /* 0x0000000700077c02 */ /* 0x008fe20008000f00 */
[----:B------:R-:W-:Y:S01]  /*6b90*/  IMAD.U32 R6, RZ, RZ, UR6 ;  /* 0x00000006ff067e24 */ /* 0x000fe2000f8e00ff */
[----:B----4-:R-:W-:Y:S01]  /*6ba0*/  MOV R11, UR5 ;  /* 0x00000005000b7c02 */ /* 0x010fe20008000f00 */
[----:B------:R-:W-:Y:S02]  /*6bb0*/  IMAD.U32 R10, RZ, RZ, UR4 ;  /* 0x00000004ff0a7e24 */ /* 0x000fe4000f8e00ff */
[----:B------:R-:W-:Y:S07]  /*6bc0*/  LEPC R20, `(.L_x_104) ;  /* 0x000000001014794e */ /* 0x000fee0000000000 */
[----:B--2---:R-:W-:Y:S05]  /*6bd0*/  CALL.ABS.NOINC R2 ;  /* 0x0000000002007343 */ /* 0x004fea0003c00000 */
.L_x_104:
[----:B------:R-:W-:Y:S02]  /*6be0*/  ISETP.NE.U32.AND P0, PT, RZ, UR54, PT ;  /* 0x00000036ff007c0c */ /* 0x000fe4000bf05070 */
[C---:B------:R-:W-:Y:S02]  /*6bf0*/  ISETP.NE.U32.AND P1, PT, R54.reuse, RZ, PT ;  /* 0x000000ff3600720c */ /* 0x040fe40003f25070 */
[----:B------:R-:W-:Y:S02]  /*6c00*/  ISETP.NE.U32.AND P4, PT, R54, RZ, PT ;  /* 0x000000ff3600720c */ /* 0x000fe40003f85070 */
[----:B------:R-:W-:Y:S02]  /*6c10*/  ISETP.NE.AND.EX P0, PT, RZ, UR55, PT, P0 ;  /* 0x00000037ff007c0c */ /* 0x000fe4000bf05300 */
[C---:B------:R-:W-:Y:S02]  /*6c20*/  ISETP.NE.AND.EX P1, PT, R55.reuse, RZ, PT, P1 ;  /* 0x000000ff3700720c */ /* 0x040fe40003f25310 */
[----:B------:R-:W-:Y:S02]  /*6c30*/  ISETP.NE.AND.EX P4, PT, R55, RZ, P0, P4 ;  /* 0x000000ff3700720c */ /* 0x000fe40000785340 */
[----:B------:R-:W-:Y:S02]  /*6c40*/  ISETP.NE.U32.AND P5, PT, R50, RZ, PT ;  /* 0x000000ff3200720c */ /* 0x000fe40003fa5070 */
[----:B------:R-:W-:Y:S02]  /*6c50*/  ISETP.NE.U32.AND P3, PT, RZ, UR54, PT ;  /* 0x00000036ff007c0c */ /* 0x000fe4000bf65070 */
[----:B------:R-:W-:Y:S02]  /*6c60*/  PLOP3.LUT P2, PT, PT, PT, PT, 0x8, 0x80 ;  /* 0x000000000080781c */ /* 0x000fe40003f4e170 */
[----:B------:R-:W-:Y:S02]  /*6c70*/  ISETP.NE.AND.EX P5, PT, R51, RZ, PT, P5 ;  /* 0x000000ff3300720c */ /* 0x000fe40003fa5350 */
[----:B------:R-:W-:Y:S03]  /*6c80*/  ISETP.NE.AND.EX P3, PT, RZ, UR55, PT, P3 ;  /* 0x00000037ff007c0c */ /* 0x000fe6000bf65330 */
[----:B------:R-:W-:Y:S01]  /*6c90*/  @!P4 PLOP3.LUT P2, PT, P1, PT, PT, 0x80, 0x8 ;  /* 0x000000000008c81c */ /* 0x000fe20000f4f070 */
[----:B------:R-:W-:Y:S01]  /*6ca0*/  @!UPT UIADD3 URZ, UPT, UPT, URZ, URZ, URZ ;  /* 0x000000fffffff290 */ /* 0x000fe2000fffe0ff */
[----:B------:R-:W-:Y:S11]  /*6cb0*/  @!P1 BRA `(.L_x_106) ;  /* 0x0000000000309947 */ /* 0x000ff60003800000 */
[----:B------:R-:W-:Y:S01]  /*6cc0*/  ISETP.NE.U32.AND P0, PT, R52, RZ, PT ;  /* 0x000000ff3400720c */ /* 0x000fe20003f05070 */
[----:B------:R-:W2:Y:S01]  /*6cd0*/  LDCU.64 UR4, c[0x0][0x358] ;  /* 0x00006b00ff0477ac */ /* 0x000ea20008000a00 */
[----:B------:R-:W-:Y:S02]  /*6ce0*/  IMAD.MOV.U32 R27, RZ, RZ, 0x1 ;  /* 0x00000001ff1b7424 */ /* 0x000fe400078e00ff */
[----:B------:R-:W-:Y:S11]  /*6cf0*/  ISETP.NE.AND.EX P0, PT, R53, RZ, PT, P0 ;  /* 0x000000ff3500720c */ /* 0x000ff60003f05300 */
[----:B------:R-:W-:Y:S02]  /*6d00*/  @!UPT UIADD3 URZ, UPT, UPT, URZ, URZ, URZ ;  /* 0x000000fffffff290 */ /* 0x000fe4000fffe0ff */
[----:B------:R-:W3:Y:S01]  /*6d10*/  @P0 LDC.64 R2, c[0x0][0x888] ;  /* 0x00022200ff020b82 */ /* 0x000ee20000000a00 */
[----:B-1----:R-:W-:Y:S04]  /*6d20*/  @P0 IMAD R0, R54, UR60, RZ ;  /* 0x0000003c36000c24 */ /* 0x002fe8000f8e02ff */
[----:B---3--:R-:W-:Y:S04]  /*6d30*/  @P0 IMAD.WIDE R2, R0, 0x4, R2 ;  /* 0x0000000400020825 */ /* 0x008fe800078e0202 */
[----:B------:R-:W-:Y:S01]  /*6d40*/  HFMA2 R0, -RZ, RZ, 0, 5.9604644775390625e-08 ;  /* 0x00000001ff007431 */ /* 0x000fe200000001ff */
[----:B--2--5:R2:W5:Y:S04]  /*6d50*/  @P0 LDG.E R26, desc[UR4][R2.64] ;  /* 0x00000004021a0981 */ /* 0x024568000c1e1900 */
[----:B------:R-:W-:Y:S01]  /*6d60*/  @!P0 PRMT R27, R0, 0x7610, R27 ;  /* 0x00007610001b8816 */ /* 0x000fe2000000001b */
[----:B--2---:R-:W3:Y:S06]  /*6d70*/  @!P0 LDC R26, c[0x0][0x880] ;  /* 0x00022000ff1a8b82 */ /* 0x004eec0000000800 */
.L_x_106:
[----:B------:R-:W-:Y:S05]  /*6d80*/  @!P5 BRA `(.L_x_107) ;  /* 0x000000000024d947 */ /* 0x000fea0003800000 */
[----:B------:R-:W-:Y:S01]  /*6d90*/  ISETP.NE.U32.AND P0, PT, R48, RZ, PT ;  /* 0x000000ff3000720c */ /* 0x000fe20003f05070 */
[----:B------:R-:W2:Y:S03]  /*6da0*/  LDCU.64 UR4, c[0x0][0x358] ;  /* 0x00006b00ff0477ac */ /* 0x000ea60008000a00 */
[----:B------:R-:W-:Y:S11]  /*6db0*/  ISETP.NE.AND.EX P0, PT, R49, RZ, PT, P0 ;  /* 0x000000ff3100720c */ /* 0x000ff60003f05300 */
[----:B------:R-:W-:Y:S02]  /*6dc0*/  @!UPT UIADD3 URZ, UPT, UPT, URZ, URZ, URZ ;  /* 0x000000fffffff290 */ /* 0x000fe4000fffe0ff */
[----:B------:R-:W4:Y:S01]  /*6dd0*/  @P0 LDC.64 R2, c[0x0][0x8a8] ;  /* 0x00022a00ff020b82 */ /* 0x000f220000000a00 */
[----:B-1----:R-:W-:Y:S04]  /*6de0*/  @P0 IMAD R0, R50, UR60, RZ ;  /* 0x0000003c32000c24 */ /* 0x002fe8000f8e02ff */
[----:B----4-:R-:W-:Y:S05]  /*6df0*/  @P0 IMAD.WIDE R2, R0, 0x4, R2 ;  /* 0x0000000400020825 */ /* 0x010fea00078e0202 */
[----:B--2--5:R2:W5:Y:S02]  /*6e00*/  @P0 LDG.E R24, desc[UR4][R2.64] ;  /* 0x0000000402180981 */ /* 0x024564000c1e1900 */
[----:B--2---:R-:W4:Y:S02]  /*6e10*/  @!P0 LDC R24, c[0x0][0x8a0] ;  /* 0x00022800ff188b82 */ /* 0x004f240000000800 */
.L_x_107:
[----:B---3-5:R-:W-:Y:S01]  /*6e20*/  FSETP.NEU.AND P0, PT, R26, RZ, PT ;  /* 0x000000ff1a00720b */ /* 0x028fe20003f0d000 */
[----:B------:R-:W-:Y:S01]  /*6e30*/  ULOP3.LUT UR4, UR52, 0x1, URZ, 0x3c, !UPT ;  /* 0x0000000134047892 */ /* 0x000fe2000f8e3cff */
[----:B------:R-:W-:Y:S01]  /*6e40*/  SEL R4, RZ, 0xffffffff, P3 ;  /* 0xffffffffff047807 */ /* 0x000fe20001800000 */
[----:B------:R-:W-:Y:S01]  /*6e50*/  IMAD.U32 R78, RZ, RZ, UR48 ;  /* 0x00000030ff4e7e24 */ /* 0x000fe2000f8e00ff */
[----:B------:R-:W-:Y:S01]  /*6e60*/  @!P4 LOP3.LUT P3, RZ, R27, 0xff, RZ, 0xc0, !PT ;  /* 0x000000ff1bffc812 */ /* 0x000fe2000786c0ff */
[----:B------:R-:W-:Y:S01]  /*6e70*/  IMAD.SHL.U32 R73, R62, 0x10, RZ ;  /* 0x000000103e497824 */ /* 0x000fe200078e00ff */
[----:B-1----:R-:W-:Y:S01]  /*6e80*/  @!P4 SEL R0, RZ, 0xffffffff, P0 ;  /* 0xffffffffff00c807 */ /* 0x002fe20000000000 */
[----:B------:R-:W-:Y:S01]  /*6e90*/  IMAD.U32 R81, RZ, RZ, UR4 ;  /* 0x00000004ff517e24 */ /* 0x000fe2000f8e00ff */
[----:B------:R-:W-:Y:S01]  /*6ea0*/  LEA R71, R22, UR49, 0x3 ;  /* 0x0000003116477c11 */ /* 0x000fe2000f8e18ff */
[----:B------:R-:W-:Y:S01]  /*6eb0*/  IMAD.SHL.U32 R78, R78, 0x2000, RZ ;  /* 0x000020004e4e7824 */ /* 0x000fe200078e00ff */
[----:B------:R-:W-:Y:S01]  /*6ec0*/  @P2 SEL R0, R4, R0, !P3 ;  /* 0x0000000004002207 */ /* 0x000fe20005800000 */
[----:B------:R-:W-:Y:S01]  /*6ed0*/  IMAD.SHL.U32 R72, R61, 0x10, RZ ;  /* 0x000000103d487824 */ /* 0x000fe200078e00ff */
[----:B------:R-:W-:Y:S01]  /*6ee0*/  SEL R3, RZ, 0xffffffff, P0 ;  /* 0xffffffffff037807 */ /* 0x000fe20000000000 */
[----:B------:R-:W-:Y:S01]  /*6ef0*/  IMAD.IADD R77, R66, 0x1, R78 ;  /* 0x00000001424d7824 */ /* 0x000fe200078e024e */
[----:B------:R-:W-:Y:S01]  /*6f00*/  @!P4 LOP3.LUT R0, R0, 0x1, RZ, 0xc0, !PT ;  /* 0x000000010000c812 */ /* 0x000fe200078ec0ff */
[----:B------:R-:W-:Y:S01]  /*6f10*/  BSSY B1, `(.L_x_108) ;  /* 0x0000038000017945 */ /* 0x000fe20003800000 */
[----:B------:R-:W-:Y:S01]  /*6f20*/  IMAD.MOV.U32 R80, RZ, RZ, 0x1 ;  /* 0x00000001ff507424 */ /* 0x000fe200078e00ff */
[----:B------:R-:W-:Y:S02]  /*6f30*/  CS2R R46, SRZ ;  /* 0x00000000002e7805 */ /* 0x000fe4000001ff00 */
[----:B------:R-:W-:Y:S01]  /*6f40*/  ISETP.NE.U32.OR P5, PT, R0, 0x1, P4 ;  /* 0x000000010000780c */ /* 0x000fe200027a5470 */
[----:B------:R-:W-:Y:S01]  /*6f50*/  IMAD.U32 R0, RZ, RZ, UR48 ;  /* 0x00000030ff007e24 */ /* 0x000fe2000f8e00ff */
[----:B------:R-:W-:Y:S01]  /*6f60*/  LOP3.LUT P4, R59, R27, 0xff, RZ, 0xc0, !PT ;  /* 0x000000ff1b3b7812 */ /* 0x000fe2000788c0ff */
[----:B------:R-:W-:Y:S01]  /*6f70*/  IMAD.IADD R76, R77, 0x1, R73 ;  /* 0x000000014d4c7824 */ /* 0x000fe200078e0249 */
[----:B------:R-:W-:Y:S01]  /*6f80*/  P2R R70, PR, RZ, 0x20 ;  /* 0x00000020ff467803 */ /* 0x000fe20000000000 */
[----:B------:R-:W-:Y:S01]  /*6f90*/  IMAD R25, R22, 0x20, R23 ;  /* 0x0000002016197824 */ /* 0x000fe200078e0217 */
[----:B------:R-:W-:Y:S01]  /*6fa0*/  LEA R0, R0, UR49, 0x3 ;  /* 0x0000003100007c11 */ /* 0x000fe2000f8e18ff */
[----:B------:R-:W-:Y:S01]  /*6fb0*/  IMAD.U32 R79, RZ, RZ, UR48 ;  /* 0x00000030ff4f7e24 */ /* 0x000fe2000f8e00ff */
[----:B------:R-:W-:Y:S02]  /*6fc0*/  @P1 SEL R3, R4, R3, !P4 ;  /* 0x0000000304031207 */ /* 0x000fe40006000000 */
[----:B------:R-:W-:Y:S02]  /*6fd0*/  CS2R R44, SRZ ;  /* 0x00000000002c7805 */ /* 0x000fe4000001ff00 */
[----:B------:R-:W-:Y:S02]  /*6fe0*/  CS2R R42, SRZ ;  /* 0x00000000002a7805 */ /* 0x000fe4000001ff00 */
[----:B------:R-:W-:Y:S02]  /*6ff0*/  CS2R R40, SRZ ;  /* 0x0000000000287805 */ /* 0x000fe4000001ff00 */
[----:B------:R-:W-:Y:S02]  /*7000*/  LOP3.LUT R3, R3, 0x1, RZ, 0xc0, !PT ;  /* 0x0000000103037812 */ /* 0x000fe400078ec0ff */
[----:B------:R-:W-:Y:S02]  /*7010*/  CS2R R38, SRZ ;  /* 0x0000000000267805 */ /* 0x000fe4000001ff00 */
[----:B------:R-:W-:Y:S02]  /*7020*/  @P5 SHF.L.U32 R2, R81, 0x1f, RZ ;  /* 0x0000001f51025819 */ /* 0x000fe400000006ff */
[----:B------:R-:W-:Y:S02]  /*7030*/  CS2R R36, SRZ ;  /* 0x0000000000247805 */ /* 0x000fe4000001ff00 */
[----:B------:R-:W-:Y:S02]  /*7040*/  ISETP.NE.U32.AND P0, PT, R3, 0x1, PT ;  /* 0x000000010300780c */ /* 0x000fe40003f05070 */
[----:B------:R-:W-:Y:S01]  /*7050*/  CS2R R34, SRZ ;  /* 0x0000000000227805 */ /* 0x000fe2000001ff00 */
[----:B------:R1:W2:Y:S01]  /*7060*/  @P5 SYNCS.PHASECHK.TRANS64.TRYWAIT P3, [R0+URZ+0x40], R2 ;  /* 0x00004002000055a7 */ /* 0x0002a200080611ff */
[----:B------:R-:W-:Y:S02]  /*7070*/  CS2R R32, SRZ ;  /* 0x0000000000207805 */ /* 0x000fe4000001ff00 */
[----:B------:R-:W-:Y:S01]  /*7080*/  P2R R82, PR, RZ, 0x1 ;  /* 0x00000001ff527803 */ /* 0x000fe20000000000 */
[----:B------:R-:W-:Y:S02]  /*7090*/  IMAD.IADD R75, R77, 0x1, R72 ;  /* 0x000000014d4b7824 */ /* 0x000fe400078e0248 */
[----:B------:R-:W-:Y:S01]  /*70a0*/  IMAD.IADD R74, R65, 0x1, R76 ;  /* 0x00000001414a7824 */ /* 0x000fe200078e024c */
[----:B-1----:R-:W-:Y:S04]  /*70b0*/  SHF.L.U32 R2, R64, 0x1f, RZ ;  /* 0x0000001f40027819 */ /* 0x002fe800000006ff */
[----:B------:R1:W3:Y:S01]  /*70c0*/  SYNCS.PHASECHK.TRANS64.TRYWAIT P2, [R71+URZ+0xa0], R2 ;  /* 0x0000a002470075a7 */ /* 0x0002e200080411ff */
[----:B--2---:R-:W-:Y:S01]  /*70d0*/  @P5 SEL R80, RZ, 0x1, !P3 ;  /* 0x00000001ff505807 */ /* 0x004fe20005800000 */
[----:B-1----:R-:W-:Y:S06]  /*70e0*/  @!P5 BRA `(.L_x_109) ;  /* 0x000000000068d947 */ /* 0x002fec0003800000 */
[----:B------:R-:W-:Y:S01]  /*70f0*/  ISETP.NE.AND P0, PT, R80, RZ, PT ;  /* 0x000000ff5000720c */ /* 0x000fe20003f05270 */
[----:B------:R-:W-:Y:S01]  /*7100*/  BSSY B0, `(.L_x_110) ;  /* 0x000000d000007945 */ /* 0x000fe20003800000 */
[----:B------:R-:W-:Y:S02]  /*7110*/  CS2R R34, SRZ ;  /* 0x0000000000227805 */ /* 0x000fe4000001ff00 */
[----:B------:R-:W-:Y:S02]  /*7120*/  CS2R R32, SRZ ;  /* 0x0000000000207805 */ /* 0x000fe4000001ff00 */
[----:B------:R-:W-:Y:S02]  /*7130*/  CS2R R38, SRZ ;  /* 0x0000000000267805 */ /* 0x000fe4000001ff00 */
[----:B------:R-:W-:Y:S02]  /*7140*/  CS2R R36, SRZ ;  /* 0x0000000000247805 */ /* 0x000fe4000001ff00 */
[----:B------:R-:W-:Y:S02]  /*7150*/  CS2R R42, SRZ ;  /* 0x00000000002a7805 */ /* 0x000fe4000001ff00 */
[----:B------:R-:W-:Y:S02]  /*7160*/  CS2R R40, SRZ ;  /* 0x0000000000287805 */ /* 0x000fe4000001ff00 */
[----:B------:R-:W-:Y:S02]  /*7170*/  CS2R R46, SRZ ;  /* 0x00000000002e7805 */ /* 0x000fe4000001ff00 */
[----:B------:R-:W-:Y:S01]  /*7180*/  CS2R R44, SRZ ;  /* 0x00000000002c7805 */ /* 0x000fe2000001ff00 */
[----:B------:R-:W-:Y:S06]  /*7190*/  @P0 BRA `(.L_x_111) ;  /* 0x00000000000c0947 */ /* 0x000fec0003800000 */
[----:B------:R-:W-:Y:S04]  /*71a0*/  SHF.L.U32 R3, R81, 0x1f, RZ ;  /* 0x0000001f51037819 */ /* 0x000fe800000006ff */
[----:B------:R-:W1:Y:S02]  /*71b0*/  SYNCS.PHASECHK.TRANS64.TRYWAIT P0, [R0+URZ+0x40], R3 ;  /* 0x00004003000075a7 */ /* 0x000e6400080011ff */
[----:B-1----:R-:W-:Y:S05]  /*71c0*/  @!P0 BRA `(.L_x_112) ;  /* 0x0000001c00688947 */ /* 0x002fea0003800000 */
.L_x_111:
[----:B------:R-:W-:Y:S05]  /*71d0*/  BSYNC B0 ;  /* 0x0000000000007941 */ /* 0x000fea0003800000 */
.L_x_110:
[----:B------:R-:W-:Y:S01]  /*71e0*/  ISETP.NE.AND P0, PT, R82, RZ, PT ;  /* 0x000000ff5200720c */ /* 0x000fe20003f05270 */
[----:B------:R-:W-:Y:S04]  /*71f0*/  UIADD3 UR4, UPT, UPT, UR48, 0x1, URZ ;  /* 0x0000000130047890 */ /* 0x000fe8000fffe0ff */
[----:B------:R-:W-:Y:S04]  /*7200*/  UISETP.NE.AND UP0, UPT, UR4, 0x3, UPT ;  /* 0x000000030400788c */ /* 0x000fe8000bf05270 */
[----:B------:R-:W-:Y:S02]  /*7210*/  USEL UR5, URZ, 0x1, UP0 ;  /* 0x00000001ff057887 */ /* 0x000fe40008000000 */
[----:B------:R-:W-:Y:S02]  /*7220*/  USEL UR4, UR4, URZ, UP0 ;  /* 0x000000ff04047287 */ /* 0x000fe40008000000 */
[----:B------:R2:W1:Y:S02]  /*7230*/  @P0 LDS.128 R32, [R77] ;  /* 0x000000004d200984 */ /* 0x0004640000000c00 */
[----:B------:R-:W-:Y:S02]  /*7240*/  LOP3.LUT R81, R81, UR5, RZ, 0x3c, !PT ;  /* 0x0000000551517c12 */ /* 0x000fe4000f8e3cff */
[----:B------:R2:W1:Y:S01]  /*7250*/  @P0 LDS.128 R36, [R76+0x10] ;  /* 0x000010004c240984 */ /* 0x0004620000000c00 */
[----:B------:R-:W-:Y:S03]  /*7260*/  IMAD.U32 R79, RZ, RZ, UR4 ;  /* 0x00000004ff4f7e24 */ /* 0x000fe6000f8e00ff */
[----:B------:R2:W1:Y:S04]  /*7270*/  @P0 LDS.128 R40, [R75+0x20] ;  /* 0x000020004b280984 */ /* 0x0004680000000c00 */
[----:B------:R2:W1:Y:S02]  /*7280*/  @P0 LDS.128 R44, [R74+0x10] ;  /* 0x000010004a2c0984 */ /* 0x0004640000000c00 */
.L_x_109:
[----:B------:R-:W-:Y:S05]  /*7290*/  BSYNC B1 ;  /* 0x0000000000017941 */ /* 0x000fea0003800000 */
.L_x_108:
[----:B-1----:R-:W-:Y:S04]  /*72a0*/  SHF.R.U32.HI R0, RZ, 0x15, R25 ;  /* 0x00000015ff007819 */ /* 0x002fe80000011619 */
[----:B------:R-:W-:Y:S01]  /*72b0*/  LOP3.LUT P0, RZ, R0, 0x3, R56, 0x48, !PT ;  /* 0x0000000300ff7812 */ /* 0x000fe20007804838 */
[----:B------:R-:W-:Y:S01]  /*72c0*/  @!UPT UIADD3 URZ, UPT, UPT, URZ, URZ, URZ ;  /* 0x000000fffffff290 */ /* 0x000fe2000fffe0ff */
[----:B---3--:R-:W-:Y:S11]  /*72d0*/  @P2 BRA `(.L_x_113) ;  /* 0x0000000000082947 */ /* 0x008ff60003800000 */
[----:B------:R-:W1:Y:S02]  /*72e0*/  SYNCS.PHASECHK.TRANS64.TRYWAIT P1, [R71+URZ+0xa0], R2 ;  /* 0x0000a002470075a7 */ /* 0x000e6400080211ff */
[----:B-1----:R-:W-:Y:S05]  /*72f0*/  @!P1 BRA `(.L_x_114) ;  /* 0x0000001c00309947 */ /* 0x002fea0003800000 */
.L_x_113:
[----:B------:R-:W-:Y:S05]  /*7300*/  @!P0 BRA `(.L_x_115) ;  /* 0x0000000000408947 */ /* 0x000fea0003800000 */
[----:B------:R-:W3:Y:S01]  /*7310*/  LDCU.64 UR8, c[0x4][0x70] ;  /* 0x01000e00ff0877ac */ /* 0x000ee20008000a00 */
[----:B------:R-:W-:Y:S01]  /*7320*/  MOV R3, 0x0 ;  /* 0x0000000000037802 */ /* 0x000fe20000000f00 */
[----:B------:R-:W-:Y:S02]  /*7330*/  HFMA2 R12, -RZ, RZ, 0, 5.9604644775390625e-08 ;  /* 0x00000001ff0c7431 */ /* 0x000fe400000001ff */
[----:B------:R-:W-:Y:S02]  /*7340*/  IMAD.MOV.U32 R8, RZ, RZ, 0x192 ;  /* 0x00000192ff087424 */ /* 0x000fe400078e00ff */
[----:B------:R-:W-:Y:S01]  /*7350*/  IMAD.MOV.U32 R13, RZ, RZ, RZ ;  /* 0x000000ffff0d7224 */ /* 0x000fe200078e00ff */
[----:B------:R-:W5:Y:S01]  /*7360*/  LDCU.64 UR6, c[0x4][0x78] ;  /* 0x01000f00ff0677ac */ /* 0x000f620008000a00 */
[----:B-1----:R-:W1:Y:S01]  /*7370*/  LDC.64 R2, c[0x4][R3] ;  /* 0x0100000003027b82 */ /* 0x002e620000000a00 */
[----:B------:R-:W2:Y:S01]  /*7380*/  LDCU.64 UR4, c[0x4][0x10] ;  /* 0x01000200ff0477ac */ /* 0x000ea20008000a00 */
[----:B---3--:R-:W-:Y:S01]  /*7390*/  MOV R5, UR9 ;  /* 0x0000000900057c02 */ /* 0x008fe20008000f00 */
[----:B------:R-:W-:Y:S01]  /*73a0*/  IMAD.U32 R4, RZ, RZ, UR8 ;  /* 0x00000008ff047e24 */ /* 0x000fe2000f8e00ff */
[----:B-----5:R-:W-:Y:S01]  /*73b0*/  MOV R7, UR7 ;  /* 0x0000000700077c02 */ /* 0x020fe20008000f00 */
[----:B------:R-:W-:Y:S01]  /*73c0*/  IMAD.U32 R6, RZ, RZ, UR6 ;  /* 0x00000006ff067e24 */ /* 0x000fe2000f8e00ff */
[----:B--2---:R-:W-:Y:S01]  /*73d0*/  MOV R11, UR5 ;  /* 0x00000005000b7c02 */ /* 0x004fe20008000f00 */
[----:B------:R-:W-:Y:S02]  /*73e0*/  IMAD.U32 R10, RZ, RZ, UR4 ;  /* 0x00000004ff0a7e24 */ /* 0x000fe4000f8e00ff */
[----:B------:R-:W-:Y:S07]  /*73f0*/  LEPC R20, `(.L_x_115) ;  /* 0x000000001014794e */ /* 0x000fee0000000000 */
[----:B-1--4-:R-:W-:Y:S05]  /*7400*/  CALL.ABS.NOINC R2 ;  /* 0x0000000002007343 */ /* 0x012fea0003c00000 */
.L_x_115:
[----:B------:R-:W-:Y:S05]  /*7410*/  WARPSYNC.ALL ;  /* 0x0000000000007948 */ /* 0x000fea0003800000 */
[----:B------:R-:W-:Y:S01]  /*7420*/  R2UR UR4, R25 ;  /* 0x00000000190472ca */ /* 0x000fe200000e0000 */
[----:B------:R-:W-:Y:S01]  /*7430*/  BSSY.RECONVERGENT B0, `(.L_x_116) ;  /* 0x000003d000007945 */ /* 0x000fe20003800200 */
[----:B------:R-:W-:Y:S11]  /*7440*/  ISETP.NE.AND P0, PT, R67, RZ, PT ;  /* 0x000000ff4300720c */ /* 0x000ff60003f05270 */
[----:B------:R-:W4:Y:S02]  /*7450*/  LDTM.x16 R4, tmem[UR4] ;  /* 0x00000004000479ee */ /* 0x000f240008240000 */
[C---:B----4-:R-:W-:Y:S01]  /*7460*/  FMUL R0, R24.reuse, R4 ;  /* 0x0000000418007220 */ /* 0x050fe20000400000 */
[C---:B-1----:R-:W-:Y:S01]  /*7470*/  FMUL R2, R24.reuse, R5 ;  /* 0x0000000518027220 */ /* 0x042fe20000400000 */
[C---:B------:R-:W-:Y:S01]  /*7480*/  FMUL R3, R24.reuse, R6 ;  /* 0x0000000618037220 */ /* 0x040fe20000400000 */
[----:B------:R-:W-:Y:S01]  /*7490*/  FMUL R7, R24, R7 ;  /* 0x0000000718077220 */ /* 0x000fe20000400000 */
[----:B------:R-:W-:Y:S01]  /*74a0*/  FFMA R28, R26, R32, R0 ;  /* 0x000000201a1c7223 */ /* 0x000fe20000000000 */
        /* <DEDUP_REMOVED lines=10> */
[----:B------:R1:W-:Y:S01]  /*7550*/  STS.128 [R77], R28 ;  /* 0x0000001c4d007388 */ /* 0x0003e20000000c00 */
        /* <DEDUP_REMOVED lines=8> */
[----:B------:R1:W-:Y:S01]  /*75e0*/  STS.128 [R76+0x10], R4 ;  /* 0x000010044c007388 */ /* 0x0003e20000000c00 */
[----:B------:R-:W-:Y:S01]  /*75f0*/  FMUL R13, R24, R17 ;  /* 0x00000011180d7220 */ /* 0x000fe20000400000 */
[----:B------:R-:W-:Y:S01]  /*7600*/  FFMA R10, R26, R42, R10 ;  /* 0x0000002a1a0a7223 */ /* 0x000fe2000000000a */
[----:B------:R-:W-:Y:S01]  /*7610*/  FMUL R14, R24, R18 ;  /* 0x00000012180e7220 */ /* 0x000fe20000400000 */
[----:B------:R-:W-:Y:S01]  /*7620*/  FFMA R11, R26, R43, R15 ;  /* 0x0000002b1a0b7223 */ /* 0x000fe2000000000f */
[----:B------:R-:W-:Y:S01]  /*7630*/  FMUL R19, R24, R19 ;  /* 0x0000001318137220 */ /* 0x000fe20000400000 */
[C---:B------:R-:W-:Y:S01]  /*7640*/  FFMA R12, R26.reuse, R44, R12 ;  /* 0x0000002c1a0c7223 */ /* 0x040fe2000000000c */
[C---:B------:R-:W-:Y:S01]  /*7650*/  FFMA R13, R26.reuse, R45, R13 ;  /* 0x0000002d1a0d7223 */ /* 0x040fe2000000000d */
[C---:B------:R-:W-:Y:S01]  /*7660*/  FFMA R14, R26.reuse, R46, R14 ;  /* 0x0000002e1a0e7223 */ /* 0x040fe2000000000e */
[----:B------:R1:W-:Y:S01]  /*7670*/  STS.128 [R75+0x20], R8 ;  /* 0x000020084b007388 */ /* 0x0003e20000000c00 */
[----:B------:R-:W-:Y:S05]  /*7680*/  FFMA R15, R26, R47, R19 ;  /* 0x0000002f1a0f7223 */ /* 0x000fea0000000013 */
[----:B------:R1:W-:Y:S01]  /*7690*/  STS.128 [R74+0x10], R12 ;  /* 0x0000100c4a007388 */ /* 0x0003e20000000c00 */
[----:B------:R-:W-:Y:S01]  /*76a0*/  @!PT LDS RZ, [RZ] ;  /* 0x00000000fffff984 */ /* 0x000fe20000000800 */
[----:B------:R-:W-:Y:S01]  /*76b0*/  @!PT LDS RZ, [RZ] ;  /* 0x00000000fffff984 */ /* 0x000fe20000000800 */
[----:B------:R-:W-:Y:S01]  /*76c0*/  @!PT LDS RZ, [RZ] ;  /* 0x00000000fffff984 */ /* 0x000fe20000000800 */
[----:B------:R-:W-:Y:S01]  /*76d0*/  @!PT LDS RZ, [RZ] ;  /* 0x00000000fffff984 */ /* 0x000fe20000000800 */
[----:B------:R3:W-:Y:S06]  /*76e0*/  MEMBAR.ALL.CTA ;  /* 0x0000000000007992 */ /* 0x0007ec0000008000 */
[----:B---3--:R-:W3:Y:S02]  /*76f0*/  FENCE.VIEW.ASYNC.S ;  /* 0x00000000000073c6 */ /* 0x008ee40000000000 */
[----:B---3--:R-:W-:Y:S06]  /*7700*/  BAR.SYNC.DEFER_BLOCKING 0x1, 0x80 ;  /* 0x0042000000007b1d */ /* 0x008fec0000010000 */
[----:B------:R-:W-:Y:S05]  /*7710*/  @P0 BRA `(.L_x_117) ;  /* 0x0000000000380947 */ /* 0x000fea0003800000 */
[----:B------:R-:W3:Y:S01]  /*7720*/  LDCU.64 UR6, c[0x0][0x348] ;  /* 0x00006900ff0677ac */ /* 0x000ee20008000a00 */
[----:B------:R-:W-:Y:S01]  /*7730*/  R2UR UR5, R78 ;  /* 0x000000004e0572ca */ /* 0x000fe200000e0000 */
[----:B------:R-:W-:Y:S01]  /*7740*/  UMOV UR47, UR60 ;  /* 0x0000003c002f7c82 */ /* 0x000fe20008000000 */
[----:B------:R-:W-:Y:S01]  /*7750*/  UIADD3 UR9, UPT, UPT, UR45, 0x20, URZ ;  /* 0x000000202d097890 */ /* 0x000fe2000fffe0ff */
[----:B------:R-:W-:Y:S01]  /*7760*/  UMOV UR10, UR46 ;  /* 0x0000002e000a7c82 */ /* 0x000fe20008000000 */
[----:B------:R-:W-:Y:S09]  /*7770*/  UMOV UR11, UR60 ;  /* 0x0000003c000b7c82 */ /* 0x000ff20008000000 */
[----:B------:R-:W-:Y:S02]  /*7780*/  UIADD3 UR5, UPT, UPT, UR49, UR5, URZ ;  /* 0x0000000531057290 */ /* 0x000fe4000fffe0ff */
[----:B---3--:R-:W-:Y:S02]  /*7790*/  UIADD3 UR4, UP0, UPT, UR6, 0x680, URZ ;  /* 0x0000068006047890 */ /* 0x008fe4000ff1e0ff */
[----:B------:R-:W-:Y:S02]  /*77a0*/  UIADD3 UR44, UPT, UPT, UR5, 0x200, URZ ;  /* 0x00000200052c7890 */ /* 0x000fe4000fffe0ff */
[----:B------:R-:W-:Y:S02]  /*77b0*/  UIADD3 UR8, UPT, UPT, UR5, 0x1200, URZ ;  /* 0x0000120005087890 */ /* 0x000fe4000fffe0ff */
[----:B------:R-:W-:Y:S09]  /*77c0*/  UIADD3.X UR5, UPT, UPT, URZ, UR7, URZ, UP0, !UPT ;  /* 0x00000007ff057290 */ /* 0x000ff200087fe4ff */
[----:B------:R3:W-:Y:S01]  /*77d0*/  UTMASTG.3D [UR44], [UR4] ;  /* 0x0000002c040073b5 */ /* 0x0007e20008010000 */
[----:B------:R3:W-:Y:S02]  /*77e0*/  UTMASTG.3D [UR8], [UR4] ;  /* 0x00000008040073b5 */ /* 0x0007e40008010000 */
[----:B---3--:R0:W-:Y:S02]  /*77f0*/  UTMACMDFLUSH ;  /* 0x00000000000079b7 */ /* 0x0081e40000000000 */
.L_x_117:
[----:B------:R-:W-:Y:S05]  /*7800*/  BSYNC.RECONVERGENT B0 ;  /* 0x0000000000007941 */ /* 0x000fea0003800200 */
.L_x_116:
[----:B------:R-:W-:Y:S01]  /*7810*/  UIADD3 UR43, UPT, UPT, UR48, 0x1, URZ ;  /* 0x00000001302b7890 */ /* 0x000fe2000fffe0ff */
[----:B------:R-:W-:Y:S03]  /*7820*/  BSSY.RECONVERGENT B0, `(.L_x_118) ;  /* 0x0000005000007945 */ /* 0x000fe60003800200 */
[----:B------:R-:W-:Y:S04]  /*7830*/  UISETP.NE.AND UP0, UPT, UR43, 0x3, UPT ;  /* 0x000000032b00788c */ /* 0x000fe8000bf05270 */
[----:B------:R-:W-:Y:S01]  /*7840*/  USEL UR44, UR43, URZ, UP0 ;  /* 0x000000ff2b2c7287 */ /* 0x000fe20008000000 */
[----:B------:R-:W-:Y:S11]  /*7850*/  @P0 BRA `(.L_x_119) ;  /* 0x0000000000040947 */ /* 0x000ff60003800000 */
[----:B------:R-:W-:Y:S04]  /*7860*/  DEPBAR.LE SB0, 0x1 ;  /* 0x000080400000791a */ /* 0x000fe80000000000 */
.L_x_119:
[----:B------:R-:W-:Y:S05]  /*7870*/  BSYNC.RECONVERGENT B0 ;  /* 0x0000000000007941 */ /* 0x000fea0003800200 */
.L_x_118:
[----:B------:R-:W-:Y:S01]  /*7880*/  BAR.SYNC.DEFER_BLOCKING 0x1, 0x80 ;  /* 0x0042000000007b1d */ /* 0x000fe20000010000 */
[----:B------:R-:W-:Y:S01]  /*7890*/  ISETP.NE.AND P1, PT, R70, RZ, PT ;  /* 0x000000ff4600720c */ /* 0x000fe20003f25270 */
[----:B------:R-:W-:Y:S01]  /*78a0*/  UISETP.NE.AND UP0, UPT, UR51, URZ, UPT ;  /* 0x000000ff3300728c */ /* 0x000fe2000bf05270 */
[----:B------:R-:W-:Y:S11]  /*78b0*/  LEA R2, R79, UR49, 0x3 ;  /* 0x000000314f027c11 */ /* 0x000ff6000f8e18ff */
[----:B------:R-:W-:Y:S01]  /*78c0*/  @P1 SHF.L.U32 R3, R81, 0x1f, RZ ;  /* 0x0000001f51031819 */ /* 0x000fe200000006ff */
[----:B------:R-:W-:Y:S06]  /*78d0*/  BRA.U !UP0, `(.L_x_120) ;  /* 0x0000000108247547 */ /* 0x000fec000b800000 */
[----:B-1----:R-:W-:Y:S01]  /*78e0*/  IMAD.U32 R4, RZ, RZ, UR50 ;  /* 0x00000032ff047e24 */ /* 0x002fe2000f8e00ff */
[----:B------:R-:W-:Y:S01]  /*78f0*/  MOV R0, UR61 ;  /* 0x0000003d00007c02 */ /* 0x000fe20008000f00 */
[----:B------:R-:W-:Y:S03]  /*7900*/  UIADD3 UR4, UPT, UPT, UR50, 0x1, URZ ;  /* 0x0000000132047890 */ /* 0x000fe6000fffe0ff */
[----:B------:R-:W-:Y:S01]  /*7910*/  @P1 LEA R4, R4, UR49, 0x3 ;  /* 0x0000003104041c11 */ /* 0x000fe2000f8e18ff */
[----:B------:R-:W-:Y:S04]  /*7920*/  UISETP.NE.AND UP0, UPT, UR4, 0x3, UPT ;  /* 0x000000030400788c */ /* 0x000fe8000bf05270 */
[----:B------:R-:W-:Y:S01]  /*7930*/  @P1 VIADD R4, R4, 0x58 ;  /* 0x0000005804041836 */ /* 0x000fe20000000000 */
[----:B------:R-:W-:Y:S04]  /*7940*/  USEL UR50, UR4, URZ, UP0 ;  /* 0x000000ff04327287 */ /* 0x000fe80008000000 */
[----:B------:R-:W-:Y:S04]  /*7950*/  @P1 PRMT R0, R0, 0x654, R4 ;  /* 0x0000065400001816 */ /* 0x000fe80000000004 */
[----:B------:R3:W-:Y:S04]  /*7960*/  @P1 SYNCS.ARRIVE.TRANS64.RED.A1T0 RZ, [R0+URZ], RZ ;  /* 0x000000ff00ff19a7 */ /* 0x0007e800081004ff */
.L_x_120:
[----:B------:R-:W4:Y:S01]  /*7970*/  @P1 SYNCS.PHASECHK.TRANS64.TRYWAIT P0, [R2+URZ+0x40], R3 ;  /* 0x00004003020015a7 */ /* 0x000f2200080011ff */
[----:B------:R-:W-:Y:S01]  /*7980*/  BSSY B1, `(.L_x_121) ;  /* 0x0000015000017945 */ /* 0x000fe20003800000 */
[----:B----4-:R-:W-:Y:S03]  /*7990*/  @P1 SEL R80, RZ, 0x1, !P0 ;  /* 0x00000001ff501807 */ /* 0x010fe60004000000 */
[----:B------:R-:W-:Y:S05]  /*79a0*/  @!P1 BRA `(.L_x_122) ;  /* 0x0000000000489947 */ /* 0x000fea0003800000 */
[----:B------:R-:W-:Y:S01]  /*79b0*/  ISETP.NE.AND P1, PT, R82, RZ, PT ;  /* 0x000000ff5200720c */ /* 0x000fe20003f25270 */
[----:B------:R-:W-:Y:S01]  /*79c0*/  BSSY B0, `(.L_x_123) ;  /* 0x000000a000007945 */ /* 0x000fe20003800000 */
[----:B------:R-:W-:Y:S11]  /*79d0*/  ISETP.NE.AND P0, PT, R80, RZ, PT ;  /* 0x000000ff5000720c */ /* 0x000ff60003f05270 */
[----:B------:R-:W-:Y:S04]  /*79e0*/  @P1 IMAD R79, R79, 0x2000, R66 ;  /* 0x000020004f4f1824 */ /* 0x000fe800078e0242 */
[----:B-1----:R-:W-:Y:S01]  /*79f0*/  @P1 IMAD.IADD R4, R73, 0x1, R79 ;  /* 0x0000000149041824 */ /* 0x002fe200078e024f */
[----:B------:R-:W-:Y:S03]  /*7a00*/  @P1 IADD3 R3, PT, PT, R72, R79, RZ ;  /* 0x0000004f48031210 */ /* 0x000fe60007ffe0ff */
[----:B---3--:R-:W-:Y:S01]  /*7a10*/  @P1 IMAD.IADD R0, R65, 0x1, R4 ;  /* 0x0000000141001824 */ /* 0x008fe200078e0204 */
[----:B------:R-:W-:Y:S06]  /*7a20*/  @P0 BRA `(.L_x_124) ;  /* 0x00000000000c0947 */ /* 0x000fec0003800000 */
[----:B------:R-:W-:Y:S04]  /*7a30*/  SHF.L.U32 R81, R81, 0x1f, RZ ;  /* 0x0000001f51517819 */ /* 0x000fe800000006ff */
[----:B------:R-:W1:Y:S02]  /*7a40*/  SYNCS.PHASECHK.TRANS64.TRYWAIT P0, [R2+URZ+0x40], R81 ;  /* 0x00004051020075a7 */ /* 0x000e6400080011ff */
[----:B-1----:R-:W-:Y:S05]  /*7a50*/  @!P0 BRA `(.L_x_125) ;  /* 0x00000014006c8947 */ /* 0x002fea0003800000 */
.L_x_124:
[----:B------:R-:W-:Y:S05]  /*7a60*/  BSYNC B0 ;  /* 0x0000000000007941 */ /* 0x000fea0003800000 */
.L_x_123:
[----:B------:R-:W-:Y:S11]  /*7a70*/  ISETP.NE.AND P0, PT, R82, RZ, PT ;  /* 0x000000ff5200720c */ /* 0x000ff60003f05270 */
[----:B------:R-:W-:Y:S02]  /*7a80*/  @!UPT UIADD3 URZ, UPT, UPT, URZ, URZ, URZ ;  /* 0x000000fffffff290 */ /* 0x000fe4000fffe0ff */
[----:B------:R4:W3:Y:S04]  /*7a90*/  @P0 LDS.128 R32, [R79] ;  /* 0x000000004f200984 */ /* 0x0008e80000000c00 */
[----:B------:R4:W1:Y:S04]  /*7aa0*/  @P0 LDS.128 R40, [R3+0x20] ;  /* 0x0000200003280984 */ /* 0x0008680000000c00 */
[----:B------:R4:W1:Y:S04]  /*7ab0*/  @P0 LDS.128 R36, [R4+0x10] ;  /* 0x0000100004240984 */ /* 0x0008680000000c00 */
[----:B------:R4:W1:Y:S02]  /*7ac0*/  @P0 LDS.128 R44, [R0+0x10] ;  /* 0x00001000002c0984 */ /* 0x0008640000000c00 */
.L_x_122:
[----:B------:R-:W-:Y:S05]  /*7ad0*/  BSYNC B1 ;  /* 0x0000000000017941 */ /* 0x000fea0003800000 */
.L_x_121:
[----:B---34-:R-:W-:Y:S05]  /*7ae0*/  VIADD R0, R25, 0x10 ;  /* 0x0000001019007836 */ /* 0x018fea0000000000 */
[----:B------:R-:W-:Y:S04]  /*7af0*/  SHF.R.U32.HI R0, RZ, 0x15, R0 ;  /* 0x00000015ff007819 */ /* 0x000fe80000011600 */
[----:B------:R-:W-:Y:S11]  /*7b00*/  LOP3.LUT P0, RZ, R0, 0x3, R56, 0x48, !PT ;  /* 0x0000000300ff7812 */ /* 0x000ff60007804838 */
[----:B------:R-:W-:Y:S02]  /*7b10*/  @!UPT UIADD3 URZ, UPT, UPT, URZ, URZ, URZ ;  /* 0x000000fffffff290 */ /* 0x000fe4000fffe0ff */
[----:B------:R-:W-:Y:S05]  /*7b20*/  @!P0 BRA `(.L_x_126) ;  /* 0x0000000000408947 */ /* 0x000fea0003800000 */
[----:B------:R-:W3:Y:S01]  /*7b30*/  LDCU.64 UR8, c[0x4][0x70] ;  /* 0x01000e00ff0877ac */ /* 0x000ee20008000a00 */
[----:B------:R-:W-:Y:S01]  /*7b40*/  MOV R3, 0x0 ;  /* 0x0000000000037802 */ /* 0x000fe20000000f00 */
[----:B-1----:R-:W-:Y:S02]  /*7b50*/  HFMA2 R12, -RZ, RZ, 0, 5.9604644775390625e-08 ;  /* 0x00000001ff0c7431 */ /* 0x002fe400000001ff */
[----:B------:R-:W-:Y:S02]  /*7b60*/  IMAD.MOV.U32 R8, RZ, RZ, 0x192 ;  /* 0x00000192ff087424 */ /* 0x000fe400078e00ff */
[----:B------:R-:W-:Y:S01]  /*7b70*/  IMAD.MOV.U32 R13, RZ, RZ, RZ ;  /* 0x000000ffff0d7224 */ /* 0x000fe200078e00ff */
[----:B------:R-:W1:Y:S01]  /*7b80*/  LDCU.64 UR6, c[0x4][0x78] ;  /* 0x01000f00ff0677ac */ /* 0x000e620008000a00 */
[----:B------:R-:W4:Y:S01]  /*7b90*/  LDC.64 R2, c[0x4][R3] ;  /* 0x0100000003027b82 */ /* 0x000f220000000a00 */
[----:B------:R-:W5:Y:S01]  /*7ba0*/  LDCU.64 UR4, c[0x4][0x10] ;  /* 0x01000200ff0477ac */ /* 0x000f620008000a00 */
[----:B---3--:R-:W-:Y:S01]  /*7bb0*/  MOV R5, UR9 ;  /* 0x0000000900057c02 */ /* 0x008fe20008000f00 */
[----:B------:R-:W-:Y:S01]  /*7bc0*/  IMAD.U32 R4, RZ, RZ, UR8 ;  /* 0x00000008ff047e24 */ /* 0x000fe2000f8e00ff */
[----:B-1----:R-:W-:Y:S01]  /*7bd0*/  MOV R7, UR7 ;  /* 0x0000000700077c02 */ /* 0x002fe20008000f00 */
[----:B------:R-:W-:Y:S01]  /*7be0*/  IMAD.U32 R6, RZ, RZ, UR6 ;  /* 0x00000006ff067e24 */ /* 0x000fe2000f8e00ff */
[----:B-----5:R-:W-:Y:S01]  /*7bf0*/  MOV R11, UR5 ;  /* 0x00000005000b7c02 */ /* 0x020fe20008000f00 */
[----:B------:R-:W-:Y:S02]  /*7c00*/  IMAD.U32 R10, RZ, RZ, UR4 ;  /* 0x00000004ff0a7e24 */ /* 0x000fe4000f8e00ff */
[----:B------:R-:W-:Y:S07]  /*7c10*/  LEPC R20, `(.L_x_126) ;  /* 0x000000001014794e */ /* 0x000fee0000000000 */
[----:B--2-4-:R-:W-:Y:S05]  /*7c20*/  CALL.ABS.NOINC R2 ;  /* 0x0000000002007343 */ /* 0x014fea0003c00000 */
.L_x_126:
[----:B------:R-:W-:Y:S01]  /*7c30*/  ISETP.NE.AND P0, PT, R67, RZ, PT ;  /* 0x000000ff4300720c */ /* 0x000fe20003f05270 */
[----:B------:R-:W-:Y:S05]  /*7c40*/  WARPSYNC.ALL ;  /* 0x0000000000007948 */ /* 0x000fea0003800000 */
[----:B------:R-:W-:Y:S01]  /*7c50*/  R2UR UR4, R25 ;  /* 0x00000000190472ca */ /* 0x000fe200000e0000 */
[----:B------:R-:W-:Y:S01]  /*7c60*/  USHF.L.U32 UR6, UR44, 0xd, URZ ;  /* 0x0000000d2c067899 */ /* 0x000fe200080006ff */
[----:B------:R-:W-:Y:S01]  /*7c70*/  IADD3 R71, PT, PT, R71, 0xc0, RZ ;  /* 0x000000c047477810 */ /* 0x000fe20007ffe0ff */
[----:B------:R-:W-:Y:S03]  /*7c80*/  BSSY.RECONVERGENT B0, `(.L_x_127) ;  /* 0x0000044000007945 */ /* 0x000fe60003800200 */
[----:B------:R-:W-:Y:S02]  /*7c90*/  LOP3.LUT R71, R71, 0xfefffff8, RZ, 0xc0, !PT ;  /* 0xfefffff847477812 */ /* 0x000fe400078ec0ff */
[----:B------:R-:W-:Y:S04]  /*7ca0*/  IADD3 R0, PT, PT, R66, UR6, RZ ;  /* 0x0000000642007c10 */ /* 0x000fe8000fffe0ff */
[-C--:B------:R-:W-:Y:S01]  /*7cb0*/  IADD3 R73, PT, PT, R73, R0.reuse, RZ ;  /* 0x0000000049497210 */ /* 0x080fe20007ffe0ff */
[----:B-1----:R-:W1:Y:S01]  /*7cc0*/  LDTM.x16 R4, tmem[UR4+0x10] ;  /* 0x00001004000479ee */ /* 0x002e620008240000 */
[----:B------:R-:W-:Y:S01]  /*7cd0*/  IADD3 R72, PT, PT, R72, R0, RZ ;  /* 0x0000000048487210 */ /* 0x000fe20007ffe0ff */
[----:B------:R-:W-:Y:S01]  /*7ce0*/  NOP ;  /* 0x0000000000007918 */ /* 0x000fe20000000000 */
[----:B-1----:R1:W-:Y:S01]  /*7cf0*/  SYNCS.ARRIVE.TRANS64.RED.A1T0 RZ, [R71+URZ], RZ ;  /* 0x000000ff47ff79a7 */ /* 0x0023e200081004ff */
[C---:B------:R-:W-:Y:S01]  /*7d00*/  FMUL R0, R24.reuse, R4 ;  /* 0x0000000418007220 */ /* 0x040fe20000400000 */
[C---:B------:R-:W-:Y:S01]  /*7d10*/  FMUL R2, R24.reuse, R5 ;  /* 0x0000000518027220 */ /* 0x040fe20000400000 */
        /* <DEDUP_REMOVED lines=13> */
[----:B------:R1:W-:Y:S01]  /*7df0*/  STS.128 [R66+UR6], R28 ;  /* 0x0000001c42007988 */ /* 0x0003e20008000c06 */
        /* <DEDUP_REMOVED lines=18> */
[----:B------:R-:W-:Y:S01]  /*7f20*/  FFMA R15, R26, R47, R19 ;  /* 0x0000002f1a0f7223 */ /* 0x000fe20000000013 */
[----:B------:R-:W-:Y:S05]  /*7f30*/  IADD3 R0, PT, PT, R65, R73, RZ ;  /* 0x0000004941007210 */ /* 0x000fea0007ffe0ff */
        /* <DEDUP_REMOVED lines=10> */
[----:B------:R-:W-:Y:S02]  /*7fe0*/  UIADD3 UR5, UPT, UPT, UR49, UR6, URZ ;  /* 0x0000000631057290 */ /* 0x000fe4000fffe0ff */
[----:B------:R-:W-:Y:S02]  /*7ff0*/  UIADD3 UR13, UPT, UPT, UR45, 0x10, URZ ;  /* 0x000000102d0d7890 */ /* 0x000fe4000fffe0ff */
[----:B------:R-:W-:Y:S02]  /*8000*/  UIADD3 UR12, UPT, UPT, UR5, 0x200, URZ ;  /* 0x00000200050c7890 */ /* 0x000fe4000fffe0ff */
[----:B------:R-:W-:Y:S01]  /*8010*/  UIADD3 UR8, UPT, UPT, UR5, 0x1200, URZ ;  /* 0x0000120005087890 */ /* 0x000fe2000fffe0ff */
[----:B------:R-:W-:Y:S01]  /*8020*/  UMOV UR14, UR46 ;  /* 0x0000002e000e7c82 */ /* 0x000fe20008000000 */
[----:B------:R-:W-:Y:S01]  /*8030*/  UMOV UR15, UR60 ;  /* 0x0000003c000f7c82 */ /* 0x000fe20008000000 */
[----:B------:R-:W-:Y:S02]  /*8040*/  UIADD3 UR9, UPT, UPT, UR45, 0x30, URZ ;  /* 0x000000302d097890 */ /* 0x000fe4000fffe0ff */
[----:B---3--:R-:W-:Y:S03]  /*8050*/  UIADD3 UR4, UP0, UPT, UR10, 0x680, URZ ;  /* 0x000006800a047890 */ /* 0x008fe6000ff1e0ff */
[----:B------:R-:W-:Y:S01]  /*8060*/  UMOV UR10, UR46 ;  /* 0x0000002e000a7c82 */ /* 0x000fe20008000000 */
[----:B------:R-:W-:Y:S03]  /*8070*/  UIADD3.X UR5, UPT, UPT, URZ, UR11, URZ, UP0, !UPT ;  /* 0x0000000bff057290 */ /* 0x000fe600087fe4ff */
[----:B------:R-:W-:Y:S06]  /*8080*/  UMOV UR11, UR60 ;  /* 0x0000003c000b7c82 */ /* 0x000fec0008000000 */
[----:B------:R3:W-:Y:S01]  /*8090*/  UTMASTG.3D [UR12], [UR4] ;  /* 0x0000000c040073b5 */ /* 0x0007e20008010000 */
[----:B------:R3:W-:Y:S02]  /*80a0*/  UTMASTG.3D [UR8], [UR4] ;  /* 0x00000008040073b5 */ /* 0x0007e40008010000 */
[----:B---3--:R0:W-:Y:S02]  /*80b0*/  UTMACMDFLUSH ;  /* 0x00000000000079b7 */ /* 0x0081e40000000000 */
.L_x_128:
[----:B------:R-:W-:Y:S05]  /*80c0*/  BSYNC.RECONVERGENT B0 ;  /* 0x0000000000007941 */ /* 0x000fea0003800200 */
.L_x_127:
[----:B------:R-:W-:Y:S01]  /*80d0*/  UIADD3 UR4, UPT, UPT, UR44, 0x1, URZ ;  /* 0x000000012c047890 */ /* 0x000fe2000fffe0ff */
[----:B------:R-:W-:Y:S03]  /*80e0*/  BSSY.RECONVERGENT B0, `(.L_x_129) ;  /* 0x0000008000007945 */ /* 0x000fe60003800200 */
[----:B------:R-:W-:Y:S04]  /*80f0*/  UISETP.NE.AND UP0, UPT, UR4, 0x3, UPT ;  /* 0x000000030400788c */ /* 0x000fe8000bf05270 */
[----:B------:R-:W-:Y:S02]  /*8100*/  UISETP.EQ.XOR UP1, UPT, UR43, 0x3, !UP0 ;  /* 0x000000032b00788c */ /* 0x000fe4000c722a70 */
[----:B------:R-:W-:Y:S02]  /*8110*/  USEL UR48, UR4, URZ, UP0 ;  /* 0x000000ff04307287 */ /* 0x000fe40008000000 */
[----:B------:R-:W-:Y:S04]  /*8120*/  USEL UR5, URZ, 0x1, !UP1 ;  /* 0x00000001ff057887 */ /* 0x000fe8000c800000 */
[----:B------:R-:W-:Y:S01]  /*8130*/  ULOP3.LUT UR52, UR52, UR5, URZ, 0x3c, !UPT ;  /* 0x0000000534347292 */ /* 0x000fe2000f8e3cff */
[----:B------:R-:W-:Y:S11]  /*8140*/  @P0 BRA `(.L_x_130) ;  /* 0x0000000000040947 */ /* 0x000ff60003800000 */
[----:B------:R-:W-:Y:S04]  /*8150*/  DEPBAR.LE SB0, 0x1 ;  /* 0x000080400000791a */ /* 0x000fe80000000000 */
.L_x_130:
[----:B------:R-:W-:Y:S05]  /*8160*/  BSYNC.RECONVERGENT B0 ;  /* 0x0000000000007941 */ /* 0x000fea0003800200 */
.L_x_129:
[----:B------:R-:W-:Y:S01]  /*8170*/  BAR.SYNC.DEFER_BLOCKING 0x1, 0x80 ;  /* 0x0042000000007b1d */ /* 0x000fe20000010000 */
[----:B------:R-:W-:Y:S01]  /*8180*/  UISETP.NE.AND UP0, UPT, UR51, -0x2, UPT ;  /* 0xfffffffe3300788c */ /* 0x000fe2000bf05270 */
[----:B------:R-:W-:Y:S08]  /*8190*/  IADD3 R22, PT, PT, R22, 0x1, RZ ;  /* 0x0000000116167810 */ /* 0x000ff00007ffe0ff */
[----:B------:R-:W-:Y:S05]  /*81a0*/  BRA.U !UP0, `(.L_x_131) ;  /* 0x0000000108287547 */ /* 0x000fea000b800000 */
[----:B------:R-:W-:Y:S01]  /*81b0*/  ISETP.NE.AND P0, PT, R70, RZ, PT ;  /* 0x000000ff4600720c */ /* 0x000fe20003f05270 */
[----:B------:R-:W-:Y:S01]  /*81c0*/  IMAD.U32 R2, RZ, RZ, UR50 ;  /* 0x00000032ff027e24 */ /* 0x000fe2000f8e00ff */
[----:B------:R-:W-:Y:S01]  /*81d0*/  UIADD3 UR4, UPT, UPT, UR50, 0x1, URZ ;  /* 0x0000000132047890 */ /* 0x000fe2000fffe0ff */
[----:B-1----:R-:W-:Y:S03]  /*81e0*/  IMAD.U32 R0, RZ, RZ, UR61 ;  /* 0x0000003dff007e24 */ /* 0x002fe6000f8e00ff */
[----:B------:R-:W-:Y:S04]  /*81f0*/  UISETP.NE.AND UP0, UPT, UR4, 0x3, UPT ;  /* 0x000000030400788c */ /* 0x000fe8000bf05270 */
[----:B------:R-:W-:Y:S03]  /*8200*/  USEL UR50, UR4, URZ, UP0 ;  /* 0x000000ff04327287 */ /* 0x000fe60008000000 */
[----:B------:R-:W-:Y:S05]  /*8210*/  @P0 LEA R2, R2, UR49, 0x3 ;  /* 0x0000003102020c11 */ /* 0x000fea000f8e18ff */
[----:B------:R-:W-:Y:S05]  /*8220*/  @P0 VIADD R2, R2, 0x58 ;  /* 0x0000005802020836 */ /* 0x000fea0000000000 */
[----:B------:R-:W-:Y:S04]  /*8230*/  @P0 PRMT R0, R0, 0x654, R2 ;  /* 0x0000065400000816 */ /* 0x000fe80000000002 */
[----:B------:R3:W-:Y:S03]  /*8240*/  @P0 SYNCS.ARRIVE.TRANS64.RED.A1T0 RZ, [R0+URZ], RZ ;  /* 0x000000ff00ff09a7 */ /* 0x0007e600081004ff */
.L_x_131:
[----:B------:R-:W-:Y:S01]  /*8250*/  R2UR UR6, R69 ;  /* 0x00000000450672ca */ /* 0x000fe200000e0000 */
[----:B------:R-:W-:Y:S01]  /*8260*/  UIADD3 UR51, UPT, UPT, UR51, 0x2, URZ ;  /* 0x0000000233337890 */ /* 0x000fe2000fffe0ff */
[----:B------:R-:W-:Y:S01]  /*8270*/  R2UR UR5, R57 ;  /* 0x00000000390572ca */ /* 0x000fe200000e0000 */
[----:B------:R-:W-:Y:S01]  /*8280*/  UMOV UR60, UR63 ;  /* 0x0000003f003c7c82 */ /* 0x000fe20008000000 */
[----:B------:R-:W-:Y:S02]  /*8290*/  R2UR UR4, R58 ;  /* 0x000000003a0472ca */ /* 0x000fe400000e0000 */
[----:B------:R-:W-:Y:S02]  /*82a0*/  ISETP.NE.AND P0, PT, R60, 0x2, PT ;  /* 0x000000023c00780c */ /* 0x000fe40003f05270 */
[----:B------:R-:W-:Y:S02]  /*82b0*/  ISETP.NE.AND P1, PT, R22, 0x4, PT ;  /* 0x000000041600780c */ /* 0x000fe40003f25270 */
[----:B------:R-:W-:Y:S02]  /*82c0*/  SEL R2, RZ, 0x1, P0 ;  /* 0x00000001ff027807 */ /* 0x000fe40000000000 */
[----:B-1-3--:R-:W-:Y:S01]  /*82d0*/  SEL R0, RZ, 0x1, P1 ;  /* 0x00000001ff007807 */ /* 0x00afe20000800000 */
[----:B------:R-:W-:Y:S01]  /*82e0*/  UISETP.NE.AND UP0, UPT, UR6, URZ, UPT ;  /* 0x000000ff0600728c */ /* 0x000fe2000bf05270 */
[----:B------:R-:W-:Y:S01]  /*82f0*/  LOP3.LUT R63, R63, R2, RZ, 0x3c, !PT ;  /* 0x000000023f3f7212 */ /* 0x000fe200078e3cff */
[----:B------:R-:W-:Y:S01]  /*8300*/  UIADD3 UR21, UPT, UPT, UR36, UR5, URZ ;  /* 0x0000000524157290 */ /* 0x000fe2000fffe0ff */
[----:B------:R-:W-:Y:S01]  /*8310*/  LOP3.LUT R64, R64, R0, RZ, 0x3c, !PT ;  /* 0x0000000040407212 */ /* 0x000fe200078e3cff */
[----:B------:R-:W-:Y:S01]  /*8320*/  UIADD3 UR20, UPT, UPT, UR37, UR4, URZ ;  /* 0x0000000425147290 */ /* 0x000fe2000fffe0ff */
[----:B------:R-:W-:Y:S02]  /*8330*/  SEL R60, R60, RZ, P0 ;  /* 0x000000ff3c3c7207 */ /* 0x000fe40000000000 */
[----:B------:R-:W-:Y:S02]  /*8340*/  SEL R22, R22, RZ, P1 ;  /* 0x000000ff16167207 */ /* 0x000fe40000800000 */
[----:B------:R-:W-:Y:S07]  /*8350*/  BRA.U UP0, `(.L_x_132) ;  /* 0xffffffdd00f87547 */ /* 0x000fee000b83ffff */
[----:B------:R-:W1:Y:S01]  /*8360*/  LDCU.64 UR4, c[0x0][0x888] ;  /* 0x00011100ff0477ac */ /* 0x000e620008000a00 */
[----:B------:R-:W3:Y:S01]  /*8370*/  LDCU.64 UR6, c[0x0][0x890] ;  /* 0x00011200ff0677ac */ /* 0x000ee20008000a00 */
[----:B-1----:R-:W-:Y:S02]  /*8380*/  ISETP.NE.U32.AND P2, PT, RZ, UR4, PT ;  /* 0x00000004ff007c0c */ /* 0x002fe4000bf45070 */
[----:B---3--:R-:W-:Y:S02]  /*8390*/  ISETP.NE.U32.AND P1, PT, RZ, UR6, PT ;  /* 0x00000006ff007c0c */ /* 0x008fe4000bf25070 */
[----:B------:R-:W-:Y:S02]  /*83a0*/  ISETP.NE.AND.EX P2, PT, RZ, UR5, PT, P2 ;  /* 0x00000005ff007c0c */ /* 0x000fe4000bf45320 */
[----:B------:R-:W-:-:S13]  /*83b0*/  ISETP.NE.AND.EX P0, PT, RZ, UR7, PT, P1 ;  /* 0x00000007ff007c0c */ /* 0x000fda000bf05310 */
[----:B------:R-:W-:Y:S05]  /*83c0*/  @P2 BRA P0, `(.L_x_133) ;  /* 0x00000000003c2947 */ /* 0x000fea0000000000 */
[----:B------:R-:W-:-:S13]  /*83d0*/  ISETP.NE.AND.EX P1, PT, RZ, UR7, PT, P1 ;  /* 0x00000007ff007c0c */ /* 0x000fda000bf25310 */
[----:B------:R-:W-:Y:S05]  /*83e0*/  @P1 BRA `(.L_x_134) ;  /* 0x00000000000c1947 */ /* 0x000fea0003800000 */
[----:B------:R-:W-:-:S13]  /*83f0*/  FSETP.NEU.AND P0, PT, R26, RZ, PT ;  /* 0x000000ff1a00720b */ /* 0x000fda0003f0d000 */
[----:B------:R-:W-:Y:S05]  /*8400*/  @!P0 EXIT ;  /* 0x000000000000894d */ /* 0x000fea0003800000 */
[----:B------:R-:W-:Y:S05]  /*8410*/  BRA `(.L_x_133) ;  /* 0x0000000000287947 */ /* 0x000fea0003800000 */
.L_x_134:
[----:B------:R-:W-:Y:S01]  /*8420*/  ISETP.NE.AND P0, PT, R59, RZ, PT ;  /* 0x000000ff3b00720c */ /* 0x000fe20003f05270 */
[----:B------:R-:W-:-:S12]  /*8430*/  BSSY.RECONVERGENT B0, `(.L_x_133) ;  /* 0x0000008000007945 */ /* 0x000fd80003800200 */
[----:B------:R-:W-:Y:S05]  /*8440*/  @P0 BRA `(.L_x_135) ;  /* 0x0000000000100947 */ /* 0x000fea0003800000 */
[----:B------:R-:W-:-:S04]  /*8450*/  ISETP.NE.U32.AND P0, PT, RZ, UR4, PT ;  /* 0x00000004ff007c0c */ /* 0x000fc8000bf05070 */
[----:B------:R-:W-:-:S13]  /*8460*/  ISETP.NE.AND.EX P0, PT, RZ, UR5, PT, P0 ;  /* 0x00000005ff007c0c */ /* 0x000fda000bf05300 */
[----:B------:R-:W-:Y:S05]  /*8470*/  @!P0 EXIT ;  /* 0x000000000000894d */ /* 0x000fea0003800000 */
[----:B------:R-:W-:Y:S05]  /*8480*/  BRA `(.L_x_136) ;  /* 0x0000000000087947 */ /* 0x000fea0003800000 */
.L_x_135:
[----:B------:R-:W-:-:S13]  /*8490*/  FSETP.NEU.AND P0, PT, R26, RZ, PT ;  /* 0x000000ff1a00720b */ /* 0x000fda0003f0d000 */
[----:B------:R-:W-:Y:S05]  /*84a0*/  @!P0 EXIT ;  /* 0x000000000000894d */ /* 0x000fea0003800000 */
.L_x_136:
[----:B------:R-:W-:Y:S05]  /*84b0*/  BSYNC.RECONVERGENT B0 ;  /* 0x0000000000007941 */ /* 0x000fea0003800200 */
.L_x_133:
[----:B------:R-:W-:Y:S01]  /*84c0*/  ULEA UR6, UR50, UR49, 0x3 ;  /* 0x0000003132067291 */ /* 0x000fe2000f8e18ff */
[----:B------:R-:W-:-:S04]  /*84d0*/  DEPBAR.LE SB0, 0x0 ;  /* 0x000080000000791a */ /* 0x000fc80000000000 */
[----:B------:R-:W-:-:S04]  /*84e0*/  UIADD3 UR6, UPT, UPT, UR6, 0x58, URZ ;  /* 0x0000005806067890 */ /* 0x000fc8000fffe0ff */
[----:B------:R-:W-:-:S09]  /*84f0*/  UPRMT UR6, UR61, 0x654, UR6 ;  /* 0x000006543d067896 */ /* 0x000fd20008000006 */
[----:B------:R-:W-:Y:S01]  /*8500*/  SYNCS.ARRIVE.TRANS64.RED.A1T0 RZ, [UR6], RZ ;  /* 0x000000ffffff79a7 */ /* 0x000fe20008100406 */
[----:B------:R-:W-:Y:S05]  /*8510*/  EXIT ;  /* 0x000000000000794d */ /* 0x000fea0003800000 */
.L_x_24:
[----:B---3--:R3:W4:Y:S02]  /*8520*/  SYNCS.PHASECHK.TRANS64.TRYWAIT P0, [R0+URZ+0xf0], R2 ;  /* 0x0000f002000075a7 */ /* 0x00872400080011ff */
[----:B----4-:R-:W-:Y:S05]  /*8530*/  @!P0 NANOSLEEP.SYNCS 0x989680 ;  /* 0x009896800000895d */ /* 0x010fea0003900000 */
[----:B------:R-:W4:Y:S02]  /*8540*/  @!P0 SYNCS.PHASECHK.TRANS64 P0, [R0+URZ+0xf0], R2 ;  /* 0x0000f002000085a7 */ /* 0x000f2400080010ff */
[----:B----4-:R-:W-:Y:S05]  /*8550*/  @!P0 BRA `(.L_x_24) ;  /* 0xfffffffc00f08947 */ /* 0x010fea000383ffff */
[----:B------:R-:W-:Y:S05]  /*8560*/  BRA `(.L_x_137) ;  /* 0xffffff9400607947 */ /* 0x000fea000383ffff */
.L_x_27:
[----:B--2---:R-:W-:-:S07]  /*8570*/  MOV R0, UR7 ;  /* 0x0000000700007c02 */ /* 0x004fce0008000f00 */
.L_x_138:
[----:B--2---:R2:W3:Y:S02]  /*8580*/  SYNCS.PHASECHK.TRANS64.TRYWAIT P0, [R0+URZ+0x20], R3 ;  /* 0x00002003000075a7 */ /* 0x0044e400080011ff */
[----:B---3--:R-:W-:Y:S05]  /*8590*/  @!P0 NANOSLEEP.SYNCS 0x989680 ;  /* 0x009896800000895d */ /* 0x008fea0003900000 */
[----:B------:R-:W3:Y:S02]  /*85a0*/  @!P0 SYNCS.PHASECHK.TRANS64 P0, [R0+URZ+0x20], R3 ;  /* 0x00002003000085a7 */ /* 0x000ee400080010ff */
[----:B---3--:R-:W-:Y:S05]  /*85b0*/  @!P0 BRA `(.L_x_138) ;  /* 0xfffffffc00f08947 */ /* 0x008fea000383ffff */
[----:B------:R-:W-:Y:S05]  /*85c0*/  BRA `(.L_x_26) ;  /* 0xffffff9400b87947 */ /* 0x000fea000383ffff */
.L_x_36:
[----:B-1----:R-:W-:-:S07]  /*85d0*/  MOV R0, UR7 ;  /* 0x0000000700007c02 */ /* 0x002fce0008000f00 */
.L_x_139:
[----:B-1----:R1:W2:Y:S02]  /*85e0*/  SYNCS.PHASECHK.TRANS64.TRYWAIT P0, [R0+URZ+0x20], R3 ;  /* 0x00002003000075a7 */ /* 0x0022a400080011ff */
[----:B--2---:R-:W-:Y:S05]  /*85f0*/  @!P0 NANOSLEEP.SYNCS 0x989680 ;  /* 0x009896800000895d */ /* 0x004fea0003900000 */
[----:B------:R-:W2:Y:S02]  /*8600*/  @!P0 SYNCS.PHASECHK.TRANS64 P0, [R0+URZ+0x20], R3 ;  /* 0x00002003000085a7 */ /* 0x000ea400080010ff */
[----:B--2---:R-:W-:Y:S05]  /*8610*/  @!P0 BRA `(.L_x_139) ;  /* 0xfffffffc00f08947 */ /* 0x004fea000383ffff */
[----:B------:R-:W-:Y:S05]  /*8620*/  BRA `(.L_x_35) ;  /* 0xffffff9c00147947 */ /* 0x000fea000383ffff */
.L_x_43:
[----:B-1----:R1:W4:Y:S02]  /*8630*/  SYNCS.PHASECHK.TRANS64.TRYWAIT P0, [R3+URZ+0x80], R0 ;  /* 0x00008000030075a7 */ /* 0x00232400080011ff */
[----:B----4-:R-:W-:Y:S05]  /*8640*/  @!P0 NANOSLEEP.SYNCS 0x989680 ;  /* 0x009896800000895d */ /* 0x010fea0003900000 */
[----:B------:R-:W4:Y:S02]  /*8650*/  @!P0 SYNCS.PHASECHK.TRANS64 P0, [R3+URZ+0x80], R0 ;  /* 0x00008000030085a7 */ /* 0x000f2400080010ff */
[----:B----4-:R-:W-:Y:S05]  /*8660*/  @!P0 BRA `(.L_x_43) ;  /* 0xfffffffc00f08947 */ /* 0x010fea000383ffff */
[----:B------:R-:W-:Y:S05]  /*8670*/  BRA `(.L_x_140) ;  /* 0xffffffa000507947 */ /* 0x000fea000383ffff */
.L_x_47:
[----:B------:R-:W-:-:S07]  /*8680*/  MOV R0, UR4 ;  /* 0x0000000400007c02 */ /* 0x000fce0008000f00 */
.L_x_141:
[----:B-1----:R1:W2:Y:S02]  /*8690*/  SYNCS.PHASECHK.TRANS64.TRYWAIT P0, [R0+URZ], R2 ;  /* 0x00000002000075a7 */ /* 0x0022a400080011ff */
[----:B--2---:R-:W-:Y:S05]  /*86a0*/  @!P0 NANOSLEEP.SYNCS 0x989680 ;  /* 0x009896800000895d */ /* 0x004fea0003900000 */
[----:B------:R-:W2:Y:S02]  /*86b0*/  @!P0 SYNCS.PHASECHK.TRANS64 P0, [R0+URZ], R2 ;  /* 0x00000002000085a7 */ /* 0x000ea400080010ff */
[----:B--2---:R-:W-:Y:S05]  /*86c0*/  @!P0 BRA `(.L_x_141) ;  /* 0xfffffffc00f08947 */ /* 0x004fea000383ffff */
[----:B------:R-:W-:Y:S05]  /*86d0*/  BRA `(.L_x_142) ;  /* 0xffffffa400fc7947 */ /* 0x000fea000383ffff */
.L_x_48:
[----:B------:R-:W-:-:S07]  /*86e0*/  MOV R0, UR5 ;  /* 0x0000000500007c02 */ /* 0x000fce0008000f00 */
.L_x_143:
[----:B-1----:R1:W2:Y:S02]  /*86f0*/  SYNCS.PHASECHK.TRANS64.TRYWAIT P0, [R0+URZ], R3 ;  /* 0x00000003000075a7 */ /* 0x0022a400080011ff */
[----:B--2---:R-:W-:Y:S05]  /*8700*/  @!P0 NANOSLEEP.SYNCS 0x989680 ;  /* 0x009896800000895d */ /* 0x004fea0003900000 */
[----:B------:R-:W2:Y:S02]  /*8710*/  @!P0 SYNCS.PHASECHK.TRANS64 P0, [R0+URZ], R3 ;  /* 0x00000003000085a7 */ /* 0x000ea400080010ff */
[----:B--2---:R-:W-:Y:S05]  /*8720*/  @!P0 BRA `(.L_x_143) ;  /* 0xfffffffc00f08947 */ /* 0x004fea000383ffff */
[----:B------:R-:W-:Y:S05]  /*8730*/  BRA `(.L_x_144) ;  /* 0xffffffa800087947 */ /* 0x000fea000383ffff */
.L_x_49:
[----:B------:R-:W-:-:S07]  /*8740*/  MOV R0, UR5 ;  /* 0x0000000500007c02 */ /* 0x000fce0008000f00 */
.L_x_145:
[----:B-1----:R1:W2:Y:S02]  /*8750*/  SYNCS.PHASECHK.TRANS64.TRYWAIT P0, [R0+URZ], R3 ;  /* 0x00000003000075a7 */ /* 0x0022a400080011ff */
[----:B--2---:R-:W-:Y:S05]  /*8760*/  @!P0 NANOSLEEP.SYNCS 0x989680 ;  /* 0x009896800000895d */ /* 0x004fea0003900000 */
[----:B------:R-:W2:Y:S02]  /*8770*/  @!P0 SYNCS.PHASECHK.TRANS64 P0, [R0+URZ], R3 ;  /* 0x00000003000085a7 */ /* 0x000ea400080010ff */
[----:B--2---:R-:W-:Y:S05]  /*8780*/  @!P0 BRA `(.L_x_145) ;  /* 0xfffffffc00f08947 */ /* 0x004fea000383ffff */
[----:B------:R-:W-:Y:S05]  /*8790*/  BRA `(.L_x_146) ;  /* 0xffffffa800147947 */ /* 0x000fea000383ffff */
.L_x_52:
[----:B--2---:R2:W3:Y:S02]  /*87a0*/  SYNCS.PHASECHK.TRANS64.TRYWAIT P0, [R0+URZ+0xe0], R8 ;  /* 0x0000e008000075a7 */ /* 0x0044e400080011ff */
[----:B---3--:R-:W-:Y:S05]  /*87b0*/  @!P0 NANOSLEEP.SYNCS 0x989680 ;  /* 0x009896800000895d */ /* 0x008fea0003900000 */
[----:B------:R-:W3:Y:S02]  /*87c0*/  @!P0 SYNCS.PHASECHK.TRANS64 P0, [R0+URZ+0xe0], R8 ;  /* 0x0000e008000085a7 */ /* 0x000ee400080010ff */
[----:B---3--:R-:W-:Y:S05]  /*87d0*/  @!P0 BRA `(.L_x_52) ;  /* 0xfffffffc00f08947 */ /* 0x008fea000383ffff */
[----:B------:R-:W-:Y:S05]  /*87e0*/  BRA `(.L_x_147) ;  /* 0xffffffa800747947 */ /* 0x000fea000383ffff */
.L_x_53:
[----:B------:R-:W-:-:S07]  /*87f0*/  MOV R0, UR4 ;  /* 0x0000000400007c02 */ /* 0x000fce0008000f00 */
.L_x_148:
[----:B--2---:R2:W3:Y:S02]  /*8800*/  SYNCS.PHASECHK.TRANS64.TRYWAIT P0, [R0+URZ+0x90], R9 ;  /* 0x00009009000075a7 */ /* 0x0044e400080011ff */
[----:B---3--:R-:W-:Y:S05]  /*8810*/  @!P0 NANOSLEEP.SYNCS 0x989680 ;  /* 0x009896800000895d */ /* 0x008fea0003900000 */
[----:B------:R-:W3:Y:S02]  /*8820*/  @!P0 SYNCS.PHASECHK.TRANS64 P0, [R0+URZ+0x90], R9 ;  /* 0x00009009000085a7 */ /* 0x000ee400080010ff */
[----:B---3--:R-:W-:Y:S05]  /*8830*/  @!P0 BRA `(.L_x_148) ;  /* 0xfffffffc00f08947 */ /* 0x008fea000383ffff */
[----:B------:R-:W-:Y:S05]  /*8840*/  BRA `(.L_x_149) ;  /* 0xffffffa800847947 */ /* 0x000fea000383ffff */
.L_x_54:
[----:B--2---:R2:W3:Y:S02]  /*8850*/  SYNCS.PHASECHK.TRANS64.TRYWAIT P1, [R0+URZ+0x80], R8 ;  /* 0x00008008000075a7 */ /* 0x0044e400080211ff */
[----:B---3--:R-:W-:Y:S05]  /*8860*/  @!P1 NANOSLEEP.SYNCS 0x989680 ;  /* 0x009896800000995d */ /* 0x008fea0003900000 */
[----:B------:R-:W3:Y:S02]  /*8870*/  @!P1 SYNCS.PHASECHK.TRANS64 P1, [R0+URZ+0x80], R8 ;  /* 0x00008008000095a7 */ /* 0x000ee400080210ff */
[----:B---3--:R-:W-:Y:S05]  /*8880*/  @!P1 BRA `(.L_x_54) ;  /* 0xfffffffc00f09947 */ /* 0x008fea000383ffff */
[----:B------:R-:W-:Y:S05]  /*8890*/  BRA `(.L_x_150) ;  /* 0xffffffa800b47947 */ /* 0x000fea000383ffff */
.L_x_57:
[----:B------:R-:W-:-:S07]  /*88a0*/  MOV R0, UR4 ;  /* 0x0000000400007c02 */ /* 0x000fce0008000f00 */
.L_x_151:
[----:B--2---:R2:W3:Y:S02]  /*88b0*/  SYNCS.PHASECHK.TRANS64.TRYWAIT P0, [R0+URZ+0x90], R2 ;  /* 0x00009002000075a7 */ /* 0x0044e400080011ff */
[----:B---3--:R-:W-:Y:S05]  /*88c0*/  @!P0 NANOSLEEP.SYNCS 0x989680 ;  /* 0x009896800000895d */ /* 0x008fea0003900000 */
[----:B------:R-:W3:Y:S02]  /*88d0*/  @!P0 SYNCS.PHASECHK.TRANS64 P0, [R0+URZ+0x90], R2 ;  /* 0x00009002000085a7 */ /* 0x000ee400080010ff */
[----:B---3--:R-:W-:Y:S05]  /*88e0*/  @!P0 BRA `(.L_x_151) ;  /* 0xfffffffc00f08947 */ /* 0x008fea000383ffff */
[----:B------:R-:W-:Y:S05]  /*88f0*/  BRA `(.L_x_56) ;  /* 0xffffffac00087947 */ /* 0x000fea000383ffff */
.L_x_66:
[----:B--2---:R-:W-:-:S04]  /*8900*/  MOV R7, UR5 ;  /* 0x0000000500077c02 */ /* 0x004fc80008000f00 */
[----:B------:R2:W3:Y:S03]  /*8910*/  SYNCS.PHASECHK.TRANS64.TRYWAIT P0, [R7+URZ+0x8], R8 ;  /* 0x00000808070075a7 */ /* 0x0004e600080011ff */
[----:B---3--:R-:W-:Y:S05]  /*8920*/  @!P0 NANOSLEEP.SYNCS 0x989680 ;  /* 0x009896800000895d */ /* 0x008fea0003900000 */
[----:B------:R-:W3:Y:S02]  /*8930*/  @!P0 SYNCS.PHASECHK.TRANS64 P0, [R7+URZ+0x8], R8 ;  /* 0x00000808070085a7 */ /* 0x000ee400080010ff */
[----:B---3--:R-:W-:Y:S05]  /*8940*/  @!P0 BRA `(.L_x_66) ;  /* 0xfffffffc00ec8947 */ /* 0x008fea000383ffff */
[----:B------:R-:W-:Y:S05]  /*8950*/  BRA `(.L_x_65) ;  /* 0xffffffac00c47947 */ /* 0x000fea000383ffff */
.L_x_68:
[----:B------:R-:W-:Y:S01]  /*8960*/  BSSY B0, `(.L_x_152) ;  /* 0x0000006000007945 */ /* 0x000fe20003800000 */
[----:B------:R-:W-:-:S07]  /*8970*/  MOV R15, 0xffffffff ;  /* 0xffffffff000f7802 */ /* 0x000fce0000000f00 */
[----:B-12--5:R-:W-:Y:S05]  /*8980*/  WARPSYNC.COLLECTIVE R15, `(.L_x_153) ;  /* 0x000000000f0c7348 */ /* 0x026fea0003c00000 */
[----:B------:R-:W-:Y:S02]  /*8990*/  ELECT P6, UR79, PT ;  /* 0x00000000004f782f */ /* 0x000fe400038c0000 */
[----:B------:R-:W-:Y:S01]  /*89a0*/  MOV R14, UR79 ;  /* 0x0000004f000e7c02 */ /* 0x000fe20008000f00 */
[----:B-12--5:R-:W-:Y:S10]  /*89b0*/  ENDCOLLECTIVE ;  /* 0x000000000000791b */ /* 0x026ff40003800000 */
.L_x_153:
[----:B------:R-:W-:Y:S05]  /*89c0*/  BSYNC B0 ;  /* 0x0000000000007941 */ /* 0x000fea0003800000 */
.L_x_152:
[----:B------:R-:W-:Y:S01]  /*89d0*/  PLOP3.LUT P0, PT, P6, PT, PT, 0x80, 0x8 ;  /* 0x000000000008781c */ /* 0x000fe2000370f070 */
[----:B------:R-:W-:-:S12]  /*89e0*/  BRA `(.L_x_154) ;  /* 0xffffffac00f47947 */ /* 0x000fd8000383ffff */
.L_x_70:
[----:B--2---:R-:W-:-:S04]  /*89f0*/  MOV R5, UR5 ;  /* 0x0000000500057c02 */ /* 0x004fc80008000f00 */
[----:B------:R2:W3:Y:S03]  /*8a00*/  SYNCS.PHASECHK.TRANS64.TRYWAIT P0, [R5+URZ+0x8], R6 ;  /* 0x00000806050075a7 */ /* 0x0004e600080011ff */
[----:B---3--:R-:W-:Y:S05]  /*8a10*/  @!P0 NANOSLEEP.SYNCS 0x989680 ;  /* 0x009896800000895d */ /* 0x008fea0003900000 */
[----:B------:R-:W3:Y:S02]  /*8a20*/  @!P0 SYNCS.PHASECHK.TRANS64 P0, [R5+URZ+0x8], R6 ;  /* 0x00000806050085a7 */ /* 0x000ee400080010ff */
[----:B---3--:R-:W-:Y:S05]  /*8a30*/  @!P0 BRA `(.L_x_70) ;  /* 0xfffffffc00ec8947 */ /* 0x008fea000383ffff */
[----:B------:R-:W-:Y:S05]  /*8a40*/  BRA `(.L_x_69) ;  /* 0xffffffac00f87947 */ /* 0x000fea000383ffff */
.L_x_71:
[----:B-1----:R1:W2:Y:S02]  /*8a50*/  SYNCS.PHASECHK.TRANS64.TRYWAIT P0, [R3+URZ+0x80], R4 ;  /* 0x00008004030075a7 */ /* 0x0022a400080011ff */
[----:B--2---:R-:W-:Y:S05]  /*8a60*/  @!P0 NANOSLEEP.SYNCS 0x989680 ;  /* 0x009896800000895d */ /* 0x004fea0003900000 */
[----:B------:R-:W2:Y:S02]  /*8a70*/  @!P0 SYNCS.PHASECHK.TRANS64 P0, [R3+URZ+0x80], R4 ;  /* 0x00008004030085a7 */ /* 0x000ea400080010ff */
[----:B--2---:R-:W-:Y:S05]  /*8a80*/  @!P0 BRA `(.L_x_71) ;  /* 0xfffffffc00f08947 */ /* 0x004fea000383ffff */
[----:B------:R-:W-:Y:S05]  /*8a90*/  BRA `(.L_x_155) ;  /* 0xffffffb400087947 */ /* 0x000fea000383ffff */
.L_x_73:
[----:B------:R-:W-:-:S13]  /*8aa0*/  R2UR UR4, R4 ;  /* 0x00000000040472ca */ /* 0x000fda00000e0000 */
[----:B------:R-:W-:-:S07]  /*8ab0*/  MOV R3, UR4 ;  /* 0x0000000400037c02 */ /* 0x000fce0008000f00 */
.L_x_156:
[----:B-1----:R1:W2:Y:S02]  /*8ac0*/  SYNCS.PHASECHK.TRANS64.TRYWAIT P0, [R3+URZ+0xc0], R5 ;  /* 0x0000c005030075a7 */ /* 0x0022a400080011ff */
[----:B--2---:R-:W-:Y:S05]  /*8ad0*/  @!P0 NANOSLEEP.SYNCS 0x989680 ;  /* 0x009896800000895d */ /* 0x004fea0003900000 */
[----:B------:R-:W2:Y:S02]  /*8ae0*/  @!P0 SYNCS.PHASECHK.TRANS64 P0, [R3+URZ+0xc0], R5 ;  /* 0x0000c005030085a7 */ /* 0x000ea400080010ff */
[----:B--2---:R-:W-:Y:S05]  /*8af0*/  @!P0 BRA `(.L_x_156) ;  /* 0xfffffffc00f08947 */ /* 0x004fea000383ffff */
[----:B------:R-:W-:Y:S05]  /*8b00*/  BRA `(.L_x_157) ;  /* 0xffffffb4005c7947 */ /* 0x000fea000383ffff */
.L_x_76:
[----:B------:R-:W-:Y:S07]  /*8b10*/  MOV R3, UR5 ;  /* 0x0000000500037c02 */ /* 0x000fee0008000f00 */
.L_x_158:
[----:B-1----:R1:W2:Y:S02]  /*8b20*/  SYNCS.PHASECHK.TRANS64.TRYWAIT P0, [R3+URZ], R5 ;  /* 0x00000005030075a7 */ /* 0x0022a400080011ff */
[----:B--2---:R-:W-:Y:S05]  /*8b30*/  @!P0 NANOSLEEP.SYNCS 0x989680 ;  /* 0x009896800000895d */ /* 0x004fea0003900000 */
[----:B------:R-:W2:Y:S02]  /*8b40*/  @!P0 SYNCS.PHASECHK.TRANS64 P0, [R3+URZ], R5 ;  /* 0x00000005030085a7 */ /* 0x000ea400080010ff */
[----:B--2---:R-:W-:Y:S05]  /*8b50*/  @!P0 BRA `(.L_x_158) ;  /* 0xfffffffc00f08947 */ /* 0x004fea000383ffff */
[----:B------:R-:W-:Y:S05]  /*8b60*/  BRA `(.L_x_75) ;  /* 0xffffffb400747947 */ /* 0x000fea000383ffff */
.L_x_80:
[----:B-1----:R-:W-:-:S07]  /*8b70*/  MOV R2, UR4 ;  /* 0x0000000400027c02 */ /* 0x002fce0008000f00 */
.L_x_159:
[----:B-1----:R1:W2:Y:S02]  /*8b80*/  SYNCS.PHASECHK.TRANS64.TRYWAIT P0, [R2+URZ], R3 ;  /* 0x00000003020075a7 */ /* 0x0022a400080011ff */
[----:B--2---:R-:W-:Y:S05]  /*8b90*/  @!P0 NANOSLEEP.SYNCS 0x989680 ;  /* 0x009896800000895d */ /* 0x004fea0003900000 */
[----:B------:R-:W2:Y:S02]  /*8ba0*/  @!P0 SYNCS.PHASECHK.TRANS64 P0, [R2+URZ], R3 ;  /* 0x00000003020085a7 */ /* 0x000ea400080010ff */
[----:B--2---:R-:W-:Y:S05]  /*8bb0*/  @!P0 BRA `(.L_x_159) ;  /* 0xfffffffc00f08947 */ /* 0x004fea000383ffff */
[----:B------:R-:W-:Y:S05]  /*8bc0*/  BRA `(.L_x_160) ;  /* 0xffffffbc008c7947 */ /* 0x000fea000383ffff */
.L_x_81:
[----:B------:R-:W-:-:S07]  /*8bd0*/  MOV R2, UR5 ;  /* 0x0000000500027c02 */ /* 0x000fce0008000f00 */
.L_x_161:
[----:B-1----:R1:W2:Y:S02]  /*8be0*/  SYNCS.PHASECHK.TRANS64.TRYWAIT P0, [R2+URZ], R4 ;  /* 0x00000004020075a7 */ /* 0x0022a400080011ff */
[----:B--2---:R-:W-:Y:S05]  /*8bf0*/  @!P0 NANOSLEEP.SYNCS 0x989680 ;  /* 0x009896800000895d */ /* 0x004fea0003900000 */
[----:B------:R-:W2:Y:S02]  /*8c00*/  @!P0 SYNCS.PHASECHK.TRANS64 P0, [R2+URZ], R4 ;  /* 0x00000004020085a7 */ /* 0x000ea400080010ff */
[----:B--2---:R-:W-:Y:S05]  /*8c10*/  @!P0 BRA `(.L_x_161) ;  /* 0xfffffffc00f08947 */ /* 0x004fea000383ffff */
[----:B------:R-:W-:Y:S05]  /*8c20*/  BRA `(.L_x_162) ;  /* 0xffffffbc009c7947 */ /* 0x000fea000383ffff */
.L_x_82:
[----:B------:R-:W-:-:S07]  /*8c30*/  MOV R2, UR5 ;  /* 0x0000000500027c02 */ /* 0x000fce0008000f00 */
.L_x_163:
[----:B-1----:R1:W2:Y:S02]  /*8c40*/  SYNCS.PHASECHK.TRANS64.TRYWAIT P0, [R2+URZ], R4 ;  /* 0x00000004020075a7 */ /* 0x0022a400080011ff */
[----:B--2---:R-:W-:Y:S05]  /*8c50*/  @!P0 NANOSLEEP.SYNCS 0x989680 ;  /* 0x009896800000895d */ /* 0x004fea0003900000 */
[----:B------:R-:W2:Y:S02]  /*8c60*/  @!P0 SYNCS.PHASECHK.TRANS64 P0, [R2+URZ], R4 ;  /* 0x00000004020085a7 */ /* 0x000ea400080010ff */
[----:B--2---:R-:W-:Y:S05]  /*8c70*/  @!P0 BRA `(.L_x_163) ;  /* 0xfffffffc00f08947 */ /* 0x004fea000383ffff */
[----:B------:R-:W-:Y:S05]  /*8c80*/  BRA `(.L_x_164) ;  /* 0xffffffbc00a87947 */ /* 0x000fea000383ffff */
.L_x_85:
[----:B------:R-:W-:-:S07]  /*8c90*/  MOV R2, UR62 ;  /* 0x0000003e00027c02 */ /* 0x000fce0008000f00 */
.L_x_165:
[----:B-1----:R1:W2:Y:S02]  /*8ca0*/  SYNCS.PHASECHK.TRANS64.TRYWAIT P1, [R2+URZ+0x100], R3 ;  /* 0x00010003020075a7 */ /* 0x0022a400080211ff */
[----:B--2---:R-:W-:Y:S05]  /*8cb0*/  @!P1 NANOSLEEP.SYNCS 0x989680 ;  /* 0x009896800000995d */ /* 0x004fea0003900000 */
[----:B------:R-:W2:Y:S02]  /*8cc0*/  @!P1 SYNCS.PHASECHK.TRANS64 P1, [R2+URZ+0x100], R3 ;  /* 0x00010003020095a7 */ /* 0x000ea400080210ff */
[----:B--2---:R-:W-:Y:S05]  /*8cd0*/  @!P1 BRA `(.L_x_165) ;  /* 0xfffffffc00f09947 */ /* 0x004fea000383ffff */
[----:B------:R-:W-:Y:S05]  /*8ce0*/  BRA `(.L_x_166) ;  /* 0xffffffbc00f87947 */ /* 0x000fea000383ffff */
.L_x_90:
[----:B---3--:R3:W4:Y:S02]  /*8cf0*/  SYNCS.PHASECHK.TRANS64.TRYWAIT P0, [R12+URZ+0x80], R0 ;  /* 0x000080000c0075a7 */ /* 0x00872400080011ff */
[----:B----4-:R-:W-:Y:S05]  /*8d00*/  @!P0 NANOSLEEP.SYNCS 0x989680 ;  /* 0x009896800000895d */ /* 0x010fea0003900000 */
[----:B------:R-:W4:Y:S02]  /*8d10*/  @!P0 SYNCS.PHASECHK.TRANS64 P0, [R12+URZ+0x80], R0 ;  /* 0x000080000c0085a7 */ /* 0x000f2400080010ff */
[----:B----4-:R-:W-:Y:S05]  /*8d20*/  @!P0 BRA `(.L_x_90) ;  /* 0xfffffffc00f08947 */ /* 0x010fea000383ffff */
[----:B------:R-:W-:Y:S05]  /*8d30*/  BRA `(.L_x_167) ;  /* 0xffffffc400187947 */ /* 0x000fea000383ffff */
.L_x_93:
[----:B-1----:R-:W-:Y:S07]  /*8d40*/  MOV R0, UR29 ;  /* 0x0000001d00007c02 */ /* 0x002fee0008000f00 */
.L_x_168:
[----:B-1----:R1:W3:Y:S02]  /*8d50*/  SYNCS.PHASECHK.TRANS64.TRYWAIT P2, [R0+URZ+0x78], R6 ;  /* 0x00007806000075a7 */ /* 0x0022e400080411ff */
[----:B---3--:R-:W-:Y:S05]  /*8d60*/  @!P2 NANOSLEEP.SYNCS 0x989680 ;  /* 0x009896800000a95d */ /* 0x008fea0003900000 */
[----:B------:R-:W3:Y:S02]  /*8d70*/  @!P2 SYNCS.PHASECHK.TRANS64 P2, [R0+URZ+0x78], R6 ;  /* 0x000078060000a5a7 */ /* 0x000ee400080410ff */
[----:B---3--:R-:W-:Y:S05]  /*8d80*/  @!P2 BRA `(.L_x_168) ;  /* 0xfffffffc00f0a947 */ /* 0x008fea000383ffff */
[----:B------:R-:W-:Y:S05]  /*8d90*/  BRA `(.L_x_92) ;  /* 0xffffffc8007c7947 */ /* 0x000fea000383ffff */
.L_x_96:
[----:B------:R-:W-:Y:S07]  /*8da0*/  MOV R0, UR4 ;  /* 0x0000000400007c02 */ /* 0x000fee0008000f00 */
.L_x_169:
[----:B-1----:R1:W3:Y:S02]  /*8db0*/  SYNCS.PHASECHK.TRANS64.TRYWAIT P0, [R0+URZ+0x58], R9 ;  /* 0x00005809000075a7 */ /* 0x0022e400080011ff */
[----:B---3--:R-:W-:Y:S05]  /*8dc0*/  @!P0 NANOSLEEP.SYNCS 0x989680 ;  /* 0x009896800000895d */ /* 0x008fea0003900000 */
[----:B------:R-:W3:Y:S02]  /*8dd0*/  @!P0 SYNCS.PHASECHK.TRANS64 P0, [R0+URZ+0x58], R9 ;  /* 0x00005809000085a7 */ /* 0x000ee400080010ff */
[----:B---3--:R-:W-:Y:S05]  /*8de0*/  @!P0 BRA `(.L_x_169) ;  /* 0xfffffffc00f08947 */ /* 0x008fea000383ffff */
[----:B------:R-:W-:Y:S05]  /*8df0*/  BRA `(.L_x_170) ;  /* 0xffffffc800dc7947 */ /* 0x000fea000383ffff */
.L_x_97:
[----:B------:R-:W-:Y:S07]  /*8e00*/  MOV R0, UR5 ;  /* 0x0000000500007c02 */ /* 0x000fee0008000f00 */
.L_x_171:
[----:B-1----:R1:W3:Y:S02]  /*8e10*/  SYNCS.PHASECHK.TRANS64.TRYWAIT P0, [R0+URZ+0x58], R6 ;  /* 0x00005806000075a7 */ /* 0x0022e400080011ff */
[----:B---3--:R-:W-:Y:S05]  /*8e20*/  @!P0 NANOSLEEP.SYNCS 0x989680 ;  /* 0x009896800000895d */ /* 0x008fea0003900000 */
[----:B------:R-:W3:Y:S02]  /*8e30*/  @!P0 SYNCS.PHASECHK.TRANS64 P0, [R0+URZ+0x58], R6 ;  /* 0x00005806000085a7 */ /* 0x000ee400080010ff */
[----:B---3--:R-:W-:Y:S05]  /*8e40*/  @!P0 BRA `(.L_x_171) ;  /* 0xfffffffc00f08947 */ /* 0x008fea000383ffff */
[----:B------:R-:W-:Y:S05]  /*8e50*/  BRA `(.L_x_172) ;  /* 0xffffffcc00547947 */ /* 0x000fea000383ffff */
.L_x_99:
[----:B------:R-:W-:-:S07]  /*8e60*/  MOV R0, UR4 ;  /* 0x0000000400007c02 */ /* 0x000fce0008000f00 */
.L_x_173:
[----:B-1----:R1:W3:Y:S02]  /*8e70*/  SYNCS.PHASECHK.TRANS64.TRYWAIT P0, [R0+URZ], R2 ;  /* 0x00000002000075a7 */ /* 0x0022e400080011ff */
[----:B---3--:R-:W-:Y:S05]  /*8e80*/  @!P0 NANOSLEEP.SYNCS 0x989680 ;  /* 0x009896800000895d */ /* 0x008fea0003900000 */
[----:B------:R-:W3:Y:S02]  /*8e90*/  @!P0 SYNCS.PHASECHK.TRANS64 P0, [R0+URZ], R2 ;  /* 0x00000002000085a7 */ /* 0x000ee400080010ff */
[----:B---3--:R-:W-:Y:S05]  /*8ea0*/  @!P0 BRA `(.L_x_173) ;  /* 0xfffffffc00f08947 */ /* 0x008fea000383ffff */
[----:B------:R-:W-:Y:S05]  /*8eb0*/  BRA `(.L_x_174) ;  /* 0xffffffd000047947 */ /* 0x000fea000383ffff */
.L_x_100:
[----:B------:R-:W-:-:S07]  /*8ec0*/  MOV R0, UR5 ;  /* 0x0000000500007c02 */ /* 0x000fce0008000f00 */
.L_x_175:
[----:B-1----:R1:W3:Y:S02]  /*8ed0*/  SYNCS.PHASECHK.TRANS64.TRYWAIT P0, [R0+URZ], R2 ;  /* 0x00000002000075a7 */ /* 0x0022e400080011ff */
[----:B---3--:R-:W-:Y:S05]  /*8ee0*/  @!P0 NANOSLEEP.SYNCS 0x989680 ;  /* 0x009896800000895d */ /* 0x008fea0003900000 */
[----:B------:R-:W3:Y:S02]  /*8ef0*/  @!P0 SYNCS.PHASECHK.TRANS64 P0, [R0+URZ], R2 ;  /* 0x00000002000085a7 */ /* 0x000ee400080010ff */
[----:B---3--:R-:W-:Y:S05]  /*8f00*/  @!P0 BRA `(.L_x_175) ;  /* 0xfffffffc00f08947 */ /* 0x008fea000383ffff */
[----:B------:R-:W-:Y:S05]  /*8f10*/  BRA `(.L_x_176) ;  /* 0xffffffd000107947 */ /* 0x000fea000383ffff */
.L_x_102:
[----:B--2---:R2:W4:Y:S02]  /*8f20*/  SYNCS.PHASECHK.TRANS64.TRYWAIT P0, [R3+URZ+0x80], R0 ;  /* 0x00008000030075a7 */ /* 0x00452400080011ff */
[----:B----4-:R-:W-:Y:S05]  /*8f30*/  @!P0 NANOSLEEP.SYNCS 0x989680 ;  /* 0x009896800000895d */ /* 0x010fea0003900000 */
[----:B------:R-:W4:Y:S02]  /*8f40*/  @!P0 SYNCS.PHASECHK.TRANS64 P0, [R3+URZ+0x80], R0 ;  /* 0x00008000030085a7 */ /* 0x000f2400080010ff */
[----:B----4-:R-:W-:Y:S05]  /*8f50*/  @!P0 BRA `(.L_x_102) ;  /* 0xfffffffc00f08947 */ /* 0x010fea000383ffff */
[----:B------:R-:W-:Y:S05]  /*8f60*/  BRA `(.L_x_177) ;  /* 0xffffffd400087947 */ /* 0x000fea000383ffff */
.L_x_112:
[----:B-1----:R1:W2:Y:S02]  /*8f70*/  SYNCS.PHASECHK.TRANS64.TRYWAIT P0, [R0+URZ+0x40], R3 ;  /* 0x00004003000075a7 */ /* 0x0022a400080011ff */
[----:B--2---:R-:W-:Y:S05]  /*8f80*/  @!P0 NANOSLEEP.SYNCS 0x989680 ;  /* 0x009896800000895d */ /* 0x004fea0003900000 */
[----:B------:R-:W2:Y:S02]  /*8f90*/  @!P0 SYNCS.PHASECHK.TRANS64 P0, [R0+URZ+0x40], R3 ;  /* 0x00004003000085a7 */ /* 0x000ea400080010ff */
[----:B--2---:R-:W-:Y:S05]  /*8fa0*/  @!P0 BRA `(.L_x_112) ;  /* 0xfffffffc00f08947 */ /* 0x004fea000383ffff */
[----:B------:R-:W-:Y:S05]  /*8fb0*/  BRA `(.L_x_111) ;  /* 0xffffffe000847947 */ /* 0x000fea000383ffff */
.L_x_114:
[----:B-1----:R1:W3:Y:S02]  /*8fc0*/  SYNCS.PHASECHK.TRANS64.TRYWAIT P1, [R71+URZ+0xa0], R2 ;  /* 0x0000a002470075a7 */ /* 0x0022e400080211ff */
[----:B---3--:R-:W-:Y:S05]  /*8fd0*/  @!P1 NANOSLEEP.SYNCS 0x989680 ;  /* 0x009896800000995d */ /* 0x008fea0003900000 */
[----:B------:R-:W3:Y:S02]  /*8fe0*/  @!P1 SYNCS.PHASECHK.TRANS64 P1, [R71+URZ+0xa0], R2 ;  /* 0x0000a002470095a7 */ /* 0x000ee400080210ff */
[----:B---3--:R-:W-:Y:S05]  /*8ff0*/  @!P1 BRA `(.L_x_114) ;  /* 0xfffffffc00f09947 */ /* 0x008fea000383ffff */
[----:B------:R-:W-:Y:S05]  /*9000*/  BRA `(.L_x_113) ;  /* 0xffffffe000bc7947 */ /* 0x000fea000383ffff */
.L_x_125:
[----:B-1----:R1:W3:Y:S02]  /*9010*/  SYNCS.PHASECHK.TRANS64.TRYWAIT P0, [R2+URZ+0x40], R81 ;  /* 0x00004051020075a7 */ /* 0x0022e400080011ff */
[----:B---3--:R-:W-:Y:S05]  /*9020*/  @!P0 NANOSLEEP.SYNCS 0x989680 ;  /* 0x009896800000895d */ /* 0x008fea0003900000 */
[----:B------:R-:W3:Y:S02]  /*9030*/  @!P0 SYNCS.PHASECHK.TRANS64 P0, [R2+URZ+0x40], R81 ;  /* 0x00004051020085a7 */ /* 0x000ee400080010ff */
[----:B---3--:R-:W-:Y:S05]  /*9040*/  @!P0 BRA `(.L_x_125) ;  /* 0xfffffffc00f08947 */ /* 0x008fea000383ffff */
[----:B------:R-:W-:Y:S05]  /*9050*/  BRA `(.L_x_124) ;  /* 0xffffffe800807947 */ /* 0x000fea000383ffff */
        .weak           $__internal_0_$__cuda_sm10x_tcgen05_guardrail_trap_col_being_dealloced_not_returned_by_alloc
        .type           $__internal_0_$__cuda_sm10x_tcgen05_guardrail_trap_col_being_dealloced_not_returned_by_alloc,@function
        .size           $__internal_0_$__cuda_sm10x_tcgen05_guardrail_trap_col_being_dealloced_not_returned_by_alloc,($__internal_1_$__cuda_sm10x_tcgen05_guardrail_trap_phase_invalid_during_alloc - $__internal_0_$__cuda_sm10x_tcgen05_guardrail_trap_col_being_dealloced_not_returned_by_alloc)
$__internal_0_$__cuda_sm10x_tcgen05_guardrail_trap_col_being_dealloced_not_returned_by_alloc:
[----:B------:R-:W-:Y:S05]  /*9060*/  BPT.TRAP 0x1 ;  /* 0x000000040000795c */ /* 0x000fea0000300000 */
[----:B------:R-:W-:-:S04]  /*9070*/  HFMA2 R3, -RZ, RZ, 0, 0 ;  /* 0x00000000ff037431 */ /* 0x000fc800000001ff */
[----:B------:R-:W-:Y:S05]  /*9080*/  RET.REL.NODEC R2 `(_ZN7cutlass13device_kernelINS_4gemm6kernel13GemmUniversalIN4cute5tupleIJiiiiEEENS1_10collective13CollectiveMmaINS1_35MainloopSm100TmaUmmaWarpSpecializedILi4ELi2ELi4ENS5_IJNS4_1CILi2EEENSA_ILi4EEENSA_ILi1EEEEEEEENS5_IJNSA_ILi128EEENSA_ILi64EEESG_EEEfNS5_IJlSD_lEEEfSJ_NS4_8TiledMMAINS4_8MMA_AtomIJNS4_23SM100_MMA_TF32_2x1SM_SSINS_10tfloat32_tESN_fLi128ELi64ELNS4_4UMMA5MajorE0ELSP_0ELNSO_7ScaleInE0ELSQ_0EEEEEENS4_6LayoutINS5_IJSD_SD_SD_EEENS5_IJNSA_ILi0EEESV_SV_EEEEENS5_IJNS4_10UnderscoreESY_SY_EEEEENS4_28SM100_TMA_2SM_LOAD_MULTICASTENS4_14ComposedLayoutINS4_7SwizzleILi3ELi4ELi3EEENS4_18smem_ptr_flag_bitsILi32EEENST_INS5_IJNSA_ILi8EEENSA_ILi32EEEEEENS5_IJS18_SD_EEEEEEEvNS4_8identityENS4_18SM100_TMA_2SM_LOADES1C_vS1D_EENS_8epilogue10collective18CollectiveEpilogueINS1G_23Sm100TmaWarpSpecializedILi3ELi2ELi16ELb1ELb0EEEJNS5_IJSH_SH_SG_EEENS5_IJNST_ISH_SD_EENST_INS5_IJNSA_ILi16EEESB_EEENS5_IJSD_S18_EEEEEEEEfSJ_fSJ_NS1G_6fusion15FusionCallbacksIS1K_NS1S_17LinearCombinationIffffLNS_15FloatRoundStyleE2EEES1L_S1R_JEEENS4_5SM1004TMEM4LOAD26SM100_TMEM_LOAD_32dp32b16xENS4_13SM90_TMA_LOADENS12_INS13_ILi2ELi4ELi3EEES16_NST_INS5_IJS17_S1N_EEENS5_IJS1N_SD_EEEEEEENS4_39AutoVectorizingCopyWithAssumedAlignmentILi128EEENS4_14SM90_TMA_STOREES27_S29_S29_EEEvvEEEEvNT_6ParamsE) ;  /* 0xffffff6c02dc7950 */ /* 0x000fea0003c3ffff */
        .weak           $__internal_1_$__cuda_sm10x_tcgen05_guardrail_trap_phase_invalid_during_alloc
        .type           $__internal_1_$__cuda_sm10x_tcgen05_guardrail_trap_phase_invalid_during_alloc,@function
        .size           $__internal_1_$__cuda_sm10x_tcgen05_guardrail_trap_phase_invalid_during_alloc,($__internal_2_$__cuda_sm10x_tcgen05_guardrail_trap_unallocated_columns_being_dealloced - $__internal_1_$__cuda_sm10x_tcgen05_guardrail_trap_phase_invalid_during_alloc)
$__internal_1_$__cuda_sm10x_tcgen05_guardrail_trap_phase_invalid_during_alloc:
[----:B------:R-:W-:Y:S05]  /*9090*/  BPT.TRAP 0x1 ;  /* 0x000000040000795c */ /* 0x000fea0000300000 */
[----:B------:R-:W-:-:S04]  /*90a0*/  MOV R7, 0x0 ;  /* 0x0000000000077802 */ /* 0x000fc80000000f00 */
[----:B------:R-:W-:Y:S05]  /*90b0*/  RET.REL.NODEC R6 `(_ZN7cutlass13device_kernelINS_4gemm6kernel13GemmUniversalIN4cute5tupleIJiiiiEEENS1_10collective13CollectiveMmaINS1_35MainloopSm100TmaUmmaWarpSpecializedILi4ELi2ELi4ENS5_IJNS4_1CILi2EEENSA_ILi4EEENSA_ILi1EEEEEEEENS5_IJNSA_ILi128EEENSA_ILi64EEESG_EEEfNS5_IJlSD_lEEEfSJ_NS4_8TiledMMAINS4_8MMA_AtomIJNS4_23SM100_MMA_TF32_2x1SM_SSINS_10tfloat32_tESN_fLi128ELi64ELNS4_4UMMA5MajorE0ELSP_0ELNSO_7ScaleInE0ELSQ_0EEEEEENS4_6LayoutINS5_IJSD_SD_SD_EEENS5_IJNSA_ILi0EEESV_SV_EEEEENS5_IJNS4_10UnderscoreESY_SY_EEEEENS4_28SM100_TMA_2SM_LOAD_MULTICASTENS4_14ComposedLayoutINS4_7SwizzleILi3ELi4ELi3EEENS4_18smem_ptr_flag_bitsILi32EEENST_INS5_IJNSA_ILi8EEENSA_ILi32EEEEEENS5_IJS18_SD_EEEEEEEvNS4_8identityENS4_18SM100_TMA_2SM_LOADES1C_vS1D_EENS_8epilogue10collective18CollectiveEpilogueINS1G_23Sm100TmaWarpSpecializedILi3ELi2ELi16ELb1ELb0EEEJNS5_IJSH_SH_SG_EEENS5_IJNST_ISH_SD_EENST_INS5_IJNSA_ILi16EEESB_EEENS5_IJSD_S18_EEEEEEEEfSJ_fSJ_NS1G_6fusion15FusionCallbacksIS1K_NS1S_17LinearCombinationIffffLNS_15FloatRoundStyleE2EEES1L_S1R_JEEENS4_5SM1004TMEM4LOAD26SM100_TMEM_LOAD_32dp32b16xENS4_13SM90_TMA_LOADENS12_INS13_ILi2ELi4ELi3EEES16_NST_INS5_IJS17_S1N_EEENS5_IJS1N_SD_EEEEEEENS4_39AutoVectorizingCopyWithAssumedAlignmentILi128EEENS4_14SM90_TMA_STOREES27_S29_S29_EEEvvEEEEvNT_6ParamsE) ;  /* 0xffffff6c06d07950 */ /* 0x000fea0003c3ffff */
        .weak           $__internal_2_$__cuda_sm10x_tcgen05_guardrail_trap_unallocated_columns_being_dealloced
        .type           $__internal_2_$__cuda_sm10x_tcgen05_guardrail_trap_unallocated_columns_being_dealloced,@function
        .size           $__internal_2_$__cuda_sm10x_tcgen05_guardrail_trap_unallocated_columns_being_dealloced,(.L_x_179 - $__internal_2_$__cuda_sm10x_tcgen05_guardrail_trap_unallocated_columns_being_dealloced)
$__internal_2_$__cuda_sm10x_tcgen05_guardrail_trap_unallocated_columns_being_dealloced:
[----:B------:R-:W-:Y:S05]  /*90c0*/  BPT.TRAP 0x1 ;  /* 0x000000040000795c */ /* 0x000fea0000300000 */
[----:B------:R-:W-:-:S04]  /*90d0*/  HFMA2 R3, -RZ, RZ, 0, 0 ;  /* 0x00000000ff037431 */ /* 0x000fc800000001ff */
[----:B------:R-:W-:Y:S05]  /*90e0*/  RET.REL.NODEC R2 `(_ZN7cutlass13device_kernelINS_4gemm6kernel13GemmUniversalIN4cute5tupleIJiiiiEEENS1_10collective13CollectiveMmaINS1_35MainloopSm100TmaUmmaWarpSpecializedILi4ELi2ELi4ENS5_IJNS4_1CILi2EEENSA_ILi4EEENSA_ILi1EEEEEEEENS5_IJNSA_ILi128EEENSA_ILi64EEESG_EEEfNS5_IJlSD_lEEEfSJ_NS4_8TiledMMAINS4_8MMA_AtomIJNS4_23SM100_MMA_TF32_2x1SM_SSINS_10tfloat32_tESN_fLi128ELi64ELNS4_4UMMA5MajorE0ELSP_0ELNSO_7ScaleInE0ELSQ_0EEEEEENS4_6LayoutINS5_IJSD_SD_SD_EEENS5_IJNSA_ILi0EEESV_SV_EEEEENS5_IJNS4_10UnderscoreESY_SY_EEEEENS4_28SM100_TMA_2SM_LOAD_MULTICASTENS4_14ComposedLayoutINS4_7SwizzleILi3ELi4ELi3EEENS4_18smem_ptr_flag_bitsILi32EEENST_INS5_IJNSA_ILi8EEENSA_ILi32EEEEEENS5_IJS18_SD_EEEEEEEvNS4_8identityENS4_18SM100_TMA_2SM_LOADES1C_vS1D_EENS_8epilogue10collective18CollectiveEpilogueINS1G_23Sm100TmaWarpSpecializedILi3ELi2ELi16ELb1ELb0EEEJNS5_IJSH_SH_SG_EEENS5_IJNST_ISH_SD_EENST_INS5_IJNSA_ILi16EEESB_EEENS5_IJSD_S18_EEEEEEEEfSJ_fSJ_NS1G_6fusion15FusionCallbacksIS1K_NS1S_17LinearCombinationIffffLNS_15FloatRoundStyleE2EEES1L_S1R_JEEENS4_5SM1004TMEM4LOAD26SM100_TMEM_LOAD_32dp32b16xENS4_13SM90_TMA_LOADENS12_INS13_ILi2ELi4ELi3EEES16_NST_INS5_IJS17_S1N_EEENS5_IJS1N_SD_EEEEEEENS4_39AutoVectorizingCopyWithAssumedAlignmentILi128EEENS4_14SM90_TMA_STOREES27_S29_S29_EEEvvEEEEvNT_6ParamsE) ;  /* 0xffffff6c02c47950 */ /* 0x000fea0003c3ffff */
.L_x_178:
[----:B------:R-:W-:-:S00]  /*90f0*/  BRA `(.L_x_178) ;  /* 0xfffffffc00fc7947 */ /* 0x000fc0000383ffff */
[----:B------:R-:W-:-:S00]  /*9100*/  NOP ;  /* 0x0000000000007918 */ /* 0x000fc00000000000 */
[----:B------:R-:W-:-:S00]  /*9110*/  NOP ;  /* 0x0000000000007918 */ /* 0x000fc00000000000 */
[----:B------:R-:W-:-:S00]  /*9120*/  NOP ;  /* 0x0000000000007918 */ /* 0x000fc00000000000 */
[----:B------:R-:W-:-:S00]  /*9130*/  NOP ;  /* 0x0000000000007918 */ /* 0x000fc00000000000 */
[----:B------:R-:W-:-:S00]  /*9140*/  NOP ;  /* 0x0000000000007918 */ /* 0x000fc00000000000 */
[----:B------:R-:W-:-:S00]  /*9150*/  NOP ;  /* 0x0000000000007918 */ /* 0x000fc00000000000 */
[----:B------:R-:W-:-:S00]  /*9160*/  NOP ;  /* 0x0000000000007918 */ /* 0x000fc00000000000 */
[----:B------:R-:W-:-:S00]  /*9170*/  NOP ;  /* 0x0000000000007918 */ /* 0x000fc00000000000 */
.L_x_179:


//--------------------- .nv.global.init           --------------------------
	.section	.nv.global.init,"aw",@progbits
.nv.global.init:
	.type		$str$27,@object
	.size		$str$27,($str$28 - $str$27)
$str$27:
        /*0000*/ 	.byte	0x28, 0x61, 0x64, 0x64, 0x72, 0x65, 0x73, 0x73, 0x20, 0x26, 0x20, 0x6d, 0x61, 0x73, 0x6b, 0x29
        /*0010*/ 	.byte	0x20, 0x3d, 0x3d, 0x20, 0x30, 0x00
	.type		$str$28,@object
	.size		$str$28,($str$26 - $str$28)
$str$28:
        /*0016*/ 	.byte	0x2f, 0x74, 0x6d, 0x70, 0x2f, 0x63, 0x75, 0x74, 0x6c, 0x61, 0x73, 0x73, 0x5f, 0x73, 0x77, 0x65
        /*0026*/ 	.byte	0x65, 0x70, 0x5f, 0x73, 0x72, 0x63, 0x2f, 0x69, 0x6e, 0x63, 0x6c, 0x75, 0x64, 0x65, 0x2f, 0x63
        /*0036*/ 	.byte	0x75, 0x74, 0x65, 0x2f, 0x70, 0x6f, 0x69, 0x6e, 0x74, 0x65, 0x72, 0x5f, 0x66, 0x6c, 0x61, 0x67
        /*0046*/ 	.byte	0x67, 0x65, 0x64, 0x2e, 0x68, 0x70, 0x70, 0x00
	.type		$str$26,@object
	.size		$str$26,($str$25 - $str$26)
$str$26:
        /*004e*/ 	.byte	0x2f, 0x74, 0x6d, 0x70, 0x2f, 0x63, 0x75, 0x74, 0x6c, 0x61, 0x73, 0x73, 0x5f, 0x73, 0x77, 0x65
        /*005e*/ 	.byte	0x65, 0x70, 0x5f, 0x73, 0x72, 0x63, 0x2f, 0x69, 0x6e, 0x63, 0x6c, 0x75, 0x64, 0x65, 0x2f, 0x63
        /*006e*/ 	.byte	0x75, 0x74, 0x65, 0x2f, 0x61, 0x74, 0x6f, 0x6d, 0x2f, 0x63, 0x6f, 0x70, 0x79, 0x5f, 0x74, 0x72
        /*007e*/ 	.byte	0x61, 0x69, 0x74, 0x73, 0x5f, 0x73, 0x6d, 0x31, 0x30, 0x30, 0x2e, 0x68, 0x70, 0x70, 0x00
	.type		$str$25,@object
	.size		$str$25,(__unnamed_1 - $str$25)
$str$25:
        /*008d*/ 	.byte	0x28, 0x28, 0x75, 0x69, 0x6e, 0x74, 0x33, 0x32, 0x5f, 0x74, 0x28, 0x74, 0x68, 0x72, 0x65, 0x61
        /*009d*/ 	.byte	0x64, 0x49, 0x64, 0x78, 0x2e, 0x78, 0x29, 0x20, 0x2f, 0x20, 0x33, 0x32, 0x29, 0x20, 0x25, 0x20
        /*00ad*/ 	.byte	0x34, 0x29, 0x20, 0x3d, 0x3d, 0x20, 0x28, 0x28, 0x28, 0x74, 0x6d, 0x65, 0x6d, 0x5f, 0x61, 0x64
        /*00bd*/ 	.byte	0x64, 0x72, 0x20, 0x3e, 0x3e, 0x20, 0x31, 0x36, 0x29, 0x20, 0x2f, 0x20, 0x33, 0x32, 0x29, 0x20
        /*00cd*/ 	.byte	0x25, 0x20, 0x34, 0x29, 0x00
	.type		__unnamed_1,@object
	.size		__unnamed_1,(__unnamed_2 - __unnamed_1)
__unnamed_1:
        /*00d2*/ 	.byte	0x61, 0x75, 0x74, 0x6f, 0x20, 0x63, 0x75, 0x74, 0x65, 0x3a, 0x3a, 0x61, 0x73, 0x5f, 0x70, 0x6f
        /* <DEDUP_REMOVED lines=23> */
        /*0252*/ 	.byte	0x3a, 0x3a, 0x43, 0x3c, 0x32, 0x30, 0x34, 0x38, 0x3e, 0x3e, 0x3e, 0x3e, 0x5d, 0x00
	.type		__unnamed_2,@object
	.size		__unnamed_2,(.L_2 - __unnamed_2)
__unnamed_2:
        /* <DEDUP_REMOVED lines=42> */
        /*0500*/ 	.byte	0x3e, 0x5d, 0x00
.L_2:


//--------------------- .nv.shared._ZN7cutlass13device_kernelINS_4gemm6kernel13GemmUniversalIN4cute5tupleIJiiiiEEENS1_10collective13CollectiveMmaINS1_35MainloopSm100TmaUmmaWarpSpecializedILi4ELi2ELi4ENS5_IJNS4_1CILi2EEENSA_ILi4EEENSA_ILi1EEEEEEEENS5_IJNSA_ILi128EEENSA_ILi64EEESG_EEEfNS5_IJlSD_lEEEfSJ_NS4_8TiledMMAINS4_8MMA_AtomIJNS4_23SM100_MMA_TF32_2x1SM_SSINS_10tfloat32_tESN_fLi128ELi64ELNS4_4UMMA5MajorE0ELSP_0ELNSO_7ScaleInE0ELSQ_0EEEEEENS4_6LayoutINS5_IJSD_SD_SD_EEENS5_IJNSA_ILi0EEESV_SV_EEEEENS5_IJNS4_10UnderscoreESY_SY_EEEEENS4_28SM100_TMA_2SM_LOAD_MULTICASTENS4_14ComposedLayoutINS4_7SwizzleILi3ELi4ELi3EEENS4_18smem_ptr_flag_bitsILi32EEENST_INS5_IJNSA_ILi8EEENSA_ILi32EEEEEENS5_IJS18_SD_EEEEEEEvNS4_8identityENS4_18SM100_TMA_2SM_LOADES1C_vS1D_EENS_8epilogue10collective18CollectiveEpilogueINS1G_23Sm100TmaWarpSpecializedILi3ELi2ELi16ELb1ELb0EEEJNS5_IJSH_SH_SG_EEENS5_IJNST_ISH_SD_EENST_INS5_IJNSA_ILi16EEESB_EEENS5_IJSD_S18_EEEEEEEEfSJ_fSJ_NS1G_6fusion15FusionCallbacksIS1K_NS1S_17LinearCombinationIffffLNS_15FloatRoundStyleE2EEES1L_S1R_JEEENS4_5SM1004TMEM4LOAD26SM100_TMEM_LOAD_32dp32b16xENS4_13SM90_TMA_LOADENS12_INS13_ILi2ELi4ELi3EEES16_NST_INS5_IJS17_S1N_EEENS5_IJS1N_SD_EEEEEEENS4_39AutoVectorizingCopyWithAssumedAlignmentILi128EEENS4_14SM90_TMA_STOREES27_S29_S29_EEEvvEEEEvNT_6ParamsE --------------------------
	.section	.nv.shared._ZN7cutlass13device_kernelINS_4gemm6kernel13GemmUniversalIN4cute5tupleIJiiiiEEENS1_10collective13CollectiveMmaINS1_35MainloopSm100TmaUmmaWarpSpecializedILi4ELi2ELi4ENS5_IJNS4_1CILi2EEENSA_ILi4EEENSA_ILi1EEEEEEEENS5_IJNSA_ILi128EEENSA_ILi64EEESG_EEEfNS5_IJlSD_lEEEfSJ_NS4_8TiledMMAINS4_8MMA_AtomIJNS4_23SM100_MMA_TF32_2x1SM_SSINS_10tfloat32_tESN_fLi128ELi64ELNS4_4UMMA5MajorE0ELSP_0ELNSO_7ScaleInE0ELSQ_0EEEEEENS4_6LayoutINS5_IJSD_SD_SD_EEENS5_IJNSA_ILi0EEESV_SV_EEEEENS5_IJNS4_10UnderscoreESY_SY_EEEEENS4_28SM100_TMA_2SM_LOAD_MULTICASTENS4_14ComposedLayoutINS4_7SwizzleILi3ELi4ELi3EEENS4_18smem_ptr_flag_bitsILi32EEENST_INS5_IJNSA_ILi8EEENSA_ILi32EEEEEENS5_IJS18_SD_EEEEEEEvNS4_8identityENS4_18SM100_TMA_2SM_LOADES1C_vS1D_EENS_8epilogue10collective18CollectiveEpilogueINS1G_23Sm100TmaWarpSpecializedILi3ELi2ELi16ELb1ELb0EEEJNS5_IJSH_SH_SG_EEENS5_IJNST_ISH_SD_EENST_INS5_IJNSA_ILi16EEESB_EEENS5_IJSD_S18_EEEEEEEEfSJ_fSJ_NS1G_6fusion15FusionCallbacksIS1K_NS1S_17LinearCombinationIffffLNS_15FloatRoundStyleE2EEES1L_S1R_JEEENS4_5SM1004TMEM4LOAD26SM100_TMEM_LOAD_32dp32b16xENS4_13SM90_TMA_LOADENS12_INS13_ILi2ELi4ELi3EEES16_NST_INS5_IJS17_S1N_EEENS5_IJS1N_SD_EEEEEEENS4_39AutoVectorizingCopyWithAssumedAlignmentILi128EEENS4_14SM90_TMA_STOREES27_S29_S29_EEEvvEEEEvNT_6ParamsE,"aw",@nobits
	.sectionflags	@""
	.align	16
	.zero		1024


//--------------------- .nv.shared.reserved.0     --------------------------
	.section	.nv.shared.reserved.0,"aw",@nobits
	.weak		__nv_reservedSMEM_offset_0_alias
	.size		__nv_reservedSMEM_offset_0_alias, 0, 64
	.other		__nv_reservedSMEM_offset_0_alias,@"STO_CUDA_RESERVED_SHARED STV_DEFAULT"
__nv_reservedSMEM_offset_0_alias:
	.zero		0
.nv.shared.reserved.0:
	.zero		64
	.weak		__nv_reservedSMEM_tcgen05_partition
	.type		__nv_reservedSMEM_tcgen05_partition,@object
	.size		__nv_reservedSMEM_tcgen05_partition,(.L_0 - __nv_reservedSMEM_tcgen05_partition)
__nv_reservedSMEM_tcgen05_partition:
	.zero		32
.L_0:


//--------------------- .nv.global                --------------------------
	.section	.nv.global,"aw",@nobits
.nv.global:
	.type		_ZN40_INTERNAL_349cb3ce_4_k_cu_44e2a344_305104cute1_E,@object
	.size		_ZN40_INTERNAL_349cb3ce_4_k_cu_44e2a344_305104cute1_E,(_ZN40_INTERNAL_349cb3ce_4_k_cu_44e2a344_305104cuda3std3__45__cpo6cbeginE - _ZN40_INTERNAL_349cb3ce_4_k_cu_44e2a344_305104cute1_E)
_ZN40_INTERNAL_349cb3ce_4_k_cu_44e2a344_305104cute1_E:
	.zero		1
	.type		_ZN40_INTERNAL_349cb3ce_4_k_cu_44e2a344_305104cuda3std3__45__cpo6cbeginE,@object
	.size		_ZN40_INTERNAL_349cb3ce_4_k_cu_44e2a344_305104cuda3std3__45__cpo6cbeginE,(_ZN40_INTERNAL_349cb3ce_4_k_cu_44e2a344_305104cuda3std3__48in_placeE - _ZN40_INTERNAL_349cb3ce_4_k_cu_44e2a344_305104cuda3std3__45__cpo6cbeginE)
_ZN40_INTERNAL_349cb3ce_4_k_cu_44e2a344_305104cuda3std3__45__cpo6cbeginE:
	.zero		1
	.type		_ZN40_INTERNAL_349cb3ce_4_k_cu_44e2a344_305104cuda3std3__48in_placeE,@object
	.size		_ZN40_INTERNAL_349cb3ce_4_k_cu_44e2a344_305104cuda3std3__48in_placeE,(_ZN40_INTERNAL_349cb3ce_4_k_cu_44e2a344_305104cuda3std6ranges3__45__cpo9iter_moveE - _ZN40_INTERNAL_349cb3ce_4_k_cu_44e2a344_305104cuda3std3__48in_placeE)
_ZN40_INTERNAL_349cb3ce_4_k_cu_44e2a344_305104cuda3std3__48in_placeE:
	.zero		1
	.type		_ZN40_INTERNAL_349cb3ce_4_k_cu_44e2a344_305104cuda3std6ranges3__45__cpo9iter_moveE,@object
	.size		_ZN40_INTERNAL_349cb3ce_4_k_cu_44e2a344_305104cuda3std6ranges3__45__cpo9iter_moveE,(_ZN40_INTERNAL_349cb3ce_4_k_cu_44e2a344_305104cuda3std3__45__cpo5beginE - _ZN40_INTERNAL_349cb3ce_4_k_cu_44e2a344_305104cuda3std6ranges3__45__cpo9iter_moveE)
_ZN40_INTERNAL_349cb3ce_4_k_cu_44e2a344_305104cuda3std6ranges3__45__cpo9iter_moveE:
	.zero		1
	.type		_ZN40_INTERNAL_349cb3ce_4_k_cu_44e2a344_305104cuda3std3__45__cpo5beginE,@object
	.size		_ZN40_INTERNAL_349cb3ce_4_k_cu_44e2a344_305104cuda3std3__45__cpo5beginE,(_ZN40_INTERNAL_349cb3ce_4_k_cu_44e2a344_305104cuda3std3__442_GLOBAL__N__349cb3ce_4_k_cu_44e2a344_305106ignoreE - _ZN40_INTERNAL_349cb3ce_4_k_cu_44e2a344_305104cuda3std3__45__cpo5beginE)
_ZN40_INTERNAL_349cb3ce_4_k_cu_44e2a344_305104cuda3std3__45__cpo5beginE:
	.zero		1
	.type		_ZN40_INTERNAL_349cb3ce_4_k_cu_44e2a344_305104cuda3std3__442_GLOBAL__N__349cb3ce_4_k_cu_44e2a344_305106ignoreE,@object
	.size		_ZN40_INTERNAL_349cb3ce_4_k_cu_44e2a344_305104cuda3std3__442_GLOBAL__N__349cb3ce_4_k_cu_44e2a344_305106ignoreE,(_ZN40_INTERNAL_349cb3ce_4_k_cu_44e2a344_305104cute7productE - _ZN40_INTERNAL_349cb3ce_4_k_cu_44e2a344_305104cuda3std3__442_GLOBAL__N__349cb3ce_4_k_cu_44e2a344_305106ignoreE)
_ZN40_INTERNAL_349cb3ce_4_k_cu_44e2a344_305104cuda3std3__442_GLOBAL__N__349cb3ce_4_k_cu_44e2a344_305106ignoreE:
	.zero		1
	.type		_ZN40_INTERNAL_349cb3ce_4_k_cu_44e2a344_305104cute7productE,@object
	.size		_ZN40_INTERNAL_349cb3ce_4_k_cu_44e2a344_305104cute7productE,(_ZN40_INTERNAL_349cb3ce_4_k_cu_44e2a344_305104cuda3std3__45__cpo3endE - _ZN40_INTERNAL_349cb3ce_4_k_cu_44e2a344_305104cute7productE)
_ZN40_INTERNAL_349cb3ce_4_k_cu_44e2a344_305104cute7productE:
	.zero		1
	.type		_ZN40_INTERNAL_349cb3ce_4_k_cu_44e2a344_305104cuda3std3__45__cpo3endE,@object
	.size		_ZN40_INTERNAL_349cb3ce_4_k_cu_44e2a344_305104cuda3std3__45__cpo3endE,(_ZN40_INTERNAL_349cb3ce_4_k_cu_44e2a344_305104cuda3std3__419piecewise_constructE - _ZN40_INTERNAL_349cb3ce_4_k_cu_44e2a344_305104cuda3std3__45__cpo3endE)
_ZN40_INTERNAL_349cb3ce_4_k_cu_44e2a344_305104cuda3std3__45__cpo3endE:
	.zero		1
	.type		_ZN40_INTERNAL_349cb3ce_4_k_cu_44e2a344_305104cuda3std3__419piecewise_constructE,@object
	.size		_ZN40_INTERNAL_349cb3ce_4_k_cu_44e2a344_305104cuda3std3__419piecewise_constructE,(_ZN40_INTERNAL_349cb3ce_4_k_cu_44e2a344_305104cuda3std3__45__cpo4cendE - _ZN40_INTERNAL_349cb3ce_4_k_cu_44e2a344_305104cuda3std3__419piecewise_constructE)
_ZN40_INTERNAL_349cb3ce_4_k_cu_44e2a344_305104cuda3std3__419piecewise_constructE:
	.zero		1
	.type		_ZN40_INTERNAL_349cb3ce_4_k_cu_44e2a344_305104cuda3std3__45__cpo4cendE,@object
	.size		_ZN40_INTERNAL_349cb3ce_4_k_cu_44e2a344_305104cuda3std3__45__cpo4cendE,(_ZN40_INTERNAL_349cb3ce_4_k_cu_44e2a344_305104cuda3std6ranges3__45__cpo4swapE - _ZN40_INTERNAL_349cb3ce_4_k_cu_44e2a344_305104cuda3std3__45__cpo4cendE)
_ZN40_INTERNAL_349cb3ce_4_k_cu_44e2a344_305104cuda3std3__45__cpo4cendE:
	.zero		1
	.type		_ZN40_INTERNAL_349cb3ce_4_k_cu_44e2a344_305104cuda3std6ranges3__45__cpo4swapE,@object
	.size		_ZN40_INTERNAL_349cb3ce_4_k_cu_44e2a344_305104cuda3std6ranges3__45__cpo4swapE,(.L_10 - _ZN40_INTERNAL_349cb3ce_4_k_cu_44e2a344_305104cuda3std6ranges3__45__cpo4swapE)
_ZN40_INTERNAL_349cb3ce_4_k_cu_44e2a344_305104cuda3std6ranges3__45__cpo4swapE:
	.zero		1
.L_10:


//--------------------- .nv.constant0._ZN7cutlass13device_kernelINS_4gemm6kernel13GemmUniversalIN4cute5tupleIJiiiiEEENS1_10collective13CollectiveMmaINS1_35MainloopSm100TmaUmmaWarpSpecializedILi4ELi2ELi4ENS5_IJNS4_1CILi2EEENSA_ILi4EEENSA_ILi1EEEEEEEENS5_IJNSA_ILi128EEENSA_ILi64EEESG_EEEfNS5_IJlSD_lEEEfSJ_NS4_8TiledMMAINS4_8MMA_AtomIJNS4_23SM100_MMA_TF32_2x1SM_SSINS_10tfloat32_tESN_fLi128ELi64ELNS4_4UMMA5MajorE0ELSP_0ELNSO_7ScaleInE0ELSQ_0EEEEEENS4_6LayoutINS5_IJSD_SD_SD_EEENS5_IJNSA_ILi0EEESV_SV_EEEEENS5_IJNS4_10UnderscoreESY_SY_EEEEENS4_28SM100_TMA_2SM_LOAD_MULTICASTENS4_14ComposedLayoutINS4_7SwizzleILi3ELi4ELi3EEENS4_18smem_ptr_flag_bitsILi32EEENST_INS5_IJNSA_ILi8EEENSA_ILi32EEEEEENS5_IJS18_SD_EEEEEEEvNS4_8identityENS4_18SM100_TMA_2SM_LOADES1C_vS1D_EENS_8epilogue10collective18CollectiveEpilogueINS1G_23Sm100TmaWarpSpecializedILi3ELi2ELi16ELb1ELb0EEEJNS5_IJSH_SH_SG_EEENS5_IJNST_ISH_SD_EENST_INS5_IJNSA_ILi16EEESB_EEENS5_IJSD_S18_EEEEEEEEfSJ_fSJ_NS1G_6fusion15FusionCallbacksIS1K_NS1S_17LinearCombinationIffffLNS_15FloatRoundStyleE2EEES1L_S1R_JEEENS4_5SM1004TMEM4LOAD26SM100_TMEM_LOAD_32dp32b16xENS4_13SM90_TMA_LOADENS12_INS13_ILi2ELi4ELi3EEES16_NST_INS5_IJS17_S1N_EEENS5_IJS1N_SD_EEEEEEENS4_39AutoVectorizingCopyWithAssumedAlignmentILi128EEENS4_14SM90_TMA_STOREES27_S29_S29_EEEvvEEEEvNT_6ParamsE --------------------------
	.section	.nv.constant0._ZN7cutlass13device_kernelINS_4gemm6kernel13GemmUniversalIN4cute5tupleIJiiiiEEENS1_10collective13CollectiveMmaINS1_35MainloopSm100TmaUmmaWarpSpecializedILi4ELi2ELi4ENS5_IJNS4_1CILi2EEENSA_ILi4EEENSA_ILi1EEEEEEEENS5_IJNSA_ILi128EEENSA_ILi64EEESG_EEEfNS5_IJlSD_lEEEfSJ_NS4_8TiledMMAINS4_8MMA_AtomIJNS4_23SM100_MMA_TF32_2x1SM_SSINS_10tfloat32_tESN_fLi128ELi64ELNS4_4UMMA5MajorE0ELSP_0ELNSO_7ScaleInE0ELSQ_0EEEEEENS4_6LayoutINS5_IJSD_SD_SD_EEENS5_IJNSA_ILi0EEESV_SV_EEEEENS5_IJNS4_10UnderscoreESY_SY_EEEEENS4_28SM100_TMA_2SM_LOAD_MULTICASTENS4_14ComposedLayoutINS4_7SwizzleILi3ELi4ELi3EEENS4_18smem_ptr_flag_bitsILi32EEENST_INS5_IJNSA_ILi8EEENSA_ILi32EEEEEENS5_IJS18_SD_EEEEEEEvNS4_8identityENS4_18SM100_TMA_2SM_LOADES1C_vS1D_EENS_8epilogue10collective18CollectiveEpilogueINS1G_23Sm100TmaWarpSpecializedILi3ELi2ELi16ELb1ELb0EEEJNS5_IJSH_SH_SG_EEENS5_IJNST_ISH_SD_EENST_INS5_IJNSA_ILi16EEESB_EEENS5_IJSD_S18_EEEEEEEEfSJ_fSJ_NS1G_6fusion15FusionCallbacksIS1K_NS1S_17LinearCombinationIffffLNS_15FloatRoundStyleE2EEES1L_S1R_JEEENS4_5SM1004TMEM4LOAD26SM100_TMEM_LOAD_32dp32b16xENS4_13SM90_TMA_LOADENS12_INS13_ILi2ELi4ELi3EEES16_NST_INS5_IJS17_S1N_EEENS5_IJS1N_SD_EEEEEEENS4_39AutoVectorizingCopyWithAssumedAlignmentILi128EEENS4_14SM90_TMA_STOREES27_S29_S29_EEEvvEEEEvNT_6ParamsE,"a",@progbits
	.sectionflags	@""
	.align	4
.nv.constant0._ZN7cutlass13device_kernelINS_4gemm6kernel13GemmUniversalIN4cute5tupleIJiiiiEEENS1_10collective13CollectiveMmaINS1_35MainloopSm100TmaUmmaWarpSpecializedILi4ELi2ELi4ENS5_IJNS4_1CILi2EEENSA_ILi4EEENSA_ILi1EEEEEEEENS5_IJNSA_ILi128EEENSA_ILi64EEESG_EEEfNS5_IJlSD_lEEEfSJ_NS4_8TiledMMAINS4_8MMA_AtomIJNS4_23SM100_MMA_TF32_2x1SM_SSINS_10tfloat32_tESN_fLi128ELi64ELNS4_4UMMA5MajorE0ELSP_0ELNSO_7ScaleInE0ELSQ_0EEEEEENS4_6LayoutINS5_IJSD_SD_SD_EEENS5_IJNSA_ILi0EEESV_SV_EEEEENS5_IJNS4_10UnderscoreESY_SY_EEEEENS4_28SM100_TMA_2SM_LOAD_MULTICASTENS4_14ComposedLayoutINS4_7SwizzleILi3ELi4ELi3EEENS4_18smem_ptr_flag_bitsILi32EEENST_INS5_IJNSA_ILi8EEENSA_ILi32EEEEEENS5_IJS18_SD_EEEEEEEvNS4_8identityENS4_18SM100_TMA_2SM_LOADES1C_vS1D_EENS_8epilogue10collective18CollectiveEpilogueINS1G_23Sm100TmaWarpSpecializedILi3ELi2ELi16ELb1ELb0EEEJNS5_IJSH_SH_SG_EEENS5_IJNST_ISH_SD_EENST_INS5_IJNSA_ILi16EEESB_EEENS5_IJSD_S18_EEEEEEEEfSJ_fSJ_NS1G_6fusion15FusionCallbacksIS1K_NS1S_17LinearCombinationIffffLNS_15FloatRoundStyleE2EEES1L_S1R_JEEENS4_5SM1004TMEM4LOAD26SM100_TMEM_LOAD_32dp32b16xENS4_13SM90_TMA_LOADENS12_INS13_ILi2ELi4ELi3EEES16_NST_INS5_IJS17_S1N_EEENS5_IJS1N_SD_EEEEEEENS4_39AutoVectorizingCopyWithAssumedAlignmentILi128EEENS4_14SM90_TMA_STOREES27_S29_S29_EEEvvEEEEvNT_6ParamsE:
	.zero		2944


//--------------------- SYMBOLS --------------------------

	.type		.nv.reservedSmem.offset0,@object
	.size		.nv.reservedSmem.offset0,0x4
	.type		.nv.reservedSmem.cap,@object
	.size		.nv.reservedSmem.cap,0x4
	.type		__assertfail,@function
